//
// Generated by NVIDIA NVVM Compiler
//
// Compiler Build ID: CL-36424714
// Cuda compilation tools, release 13.0, V13.0.88
// Based on NVVM 20.0.0
//

.version 9.0
.target sm_100
.address_size 64

	// .globl	vanity_init
.global .align 4 .b8 precalc_xorwow_matrix[102400];
.global .align 4 .b8 precalc_xorwow_offset_matrix[102400];
.global .align 4 .b8 mrg32k3aM1[2304];
.global .align 4 .b8 mrg32k3aM2[2304];
.global .align 4 .b8 mrg32k3aM1SubSeq[2016];
.global .align 4 .b8 mrg32k3aM2SubSeq[2016];
.global .align 4 .b8 mrg32k3aM1Seq[2304];
.global .align 4 .b8 mrg32k3aM2Seq[2304];
.const .align 8 .b8 __cr_lgamma_table[72];
.global .align 1 .b8 b58digits_ordered[59] = {49, 50, 51, 52, 53, 54, 55, 56, 57, 65, 66, 67, 68, 69, 70, 71, 72, 74, 75, 76, 77, 78, 80, 81, 82, 83, 84, 85, 86, 87, 88, 89, 90, 97, 98, 99, 100, 101, 102, 103, 104, 105, 106, 107, 109, 110, 111, 112, 113, 114, 115, 116, 117, 118, 119, 120, 121, 122};

.visible .entry vanity_init(
	.param .u64 .ptr .align 1 vanity_init_param_0
)
{
	.reg .pred 	%p<25>;
	.reg .b32 	%r<411>;
	.reg .b64 	%rd<18>;

	ld.param.u64 	%rd8, [vanity_init_param_0];
	cvta.to.global.u64 	%rd9, %rd8;
	mov.u32 	%r182, %tid.x;
	mov.u32 	%r183, %ctaid.x;
	mov.u32 	%r184, %ntid.x;
	mad.lo.s32 	%r185, %r183, %r184, %r182;
	add.s32 	%r186, %r185, 580000;
	cvt.s64.s32 	%rd17, %r185;
	mul.wide.s32 	%rd10, %r185, 48;
	add.s64 	%rd2, %rd9, %rd10;
	xor.b32  	%r187, %r186, -1429050551;
	mul.lo.s32 	%r188, %r187, 1099087573;
	setp.gt.s32 	%p1, %r185, -580001;
	selp.b32 	%r189, -644748465, -1947113066, %p1;
	add.s32 	%r190, %r189, %r188;
	add.s32 	%r191, %r190, 6615241;
	add.s32 	%r192, %r188, 123456789;
	st.global.v2.u32 	[%rd2], {%r191, %r192};
	xor.b32  	%r193, %r188, 362436069;
	add.s32 	%r194, %r189, 521288629;
	st.global.v2.u32 	[%rd2+8], {%r193, %r194};
	xor.b32  	%r195, %r189, 88675123;
	add.s32 	%r196, %r188, 5783321;
	st.global.v2.u32 	[%rd2+16], {%r195, %r196};
	setp.eq.s32 	%p2, %r185, 0;
	@%p2 bra 	$L__BB0_42;
	mov.b32 	%r317, 0;
	mov.u64 	%rd12, precalc_xorwow_matrix;
$L__BB0_2:
	and.b64  	%rd4, %rd17, 3;
	setp.eq.s64 	%p3, %rd4, 0;
	@%p3 bra 	$L__BB0_41;
	mul.wide.u32 	%rd11, %r317, 3200;
	add.s64 	%rd5, %rd12, %rd11;
	cvt.u32.u64 	%r2, %rd4;
	mov.b32 	%r318, 0;
$L__BB0_4:
	mov.b32 	%r331, 0;
	mov.u32 	%r332, %r331;
	mov.u32 	%r333, %r331;
	mov.u32 	%r334, %r331;
	mov.u32 	%r335, %r331;
	mov.u32 	%r324, %r331;
$L__BB0_5:
	mul.wide.u32 	%rd13, %r324, 4;
	add.s64 	%rd14, %rd2, %rd13;
	ld.global.u32 	%r10, [%rd14+4];
	shl.b32 	%r11, %r324, 5;
	mov.b32 	%r330, 0;
$L__BB0_6:
	.pragma "nounroll";
	shr.u32 	%r201, %r10, %r330;
	and.b32  	%r202, %r201, 1;
	setp.eq.b32 	%p4, %r202, 1;
	not.pred 	%p5, %p4;
	add.s32 	%r203, %r11, %r330;
	mul.lo.s32 	%r204, %r203, 5;
	mul.wide.u32 	%rd15, %r204, 4;
	add.s64 	%rd6, %rd5, %rd15;
	@%p5 bra 	$L__BB0_8;
	ld.global.u32 	%r205, [%rd6];
	xor.b32  	%r335, %r335, %r205;
	ld.global.u32 	%r206, [%rd6+4];
	xor.b32  	%r334, %r334, %r206;
	ld.global.u32 	%r207, [%rd6+8];
	xor.b32  	%r333, %r333, %r207;
	ld.global.u32 	%r208, [%rd6+12];
	xor.b32  	%r332, %r332, %r208;
	ld.global.u32 	%r209, [%rd6+16];
	xor.b32  	%r331, %r331, %r209;
$L__BB0_8:
	and.b32  	%r211, %r201, 2;
	setp.eq.s32 	%p6, %r211, 0;
	@%p6 bra 	$L__BB0_10;
	ld.global.u32 	%r212, [%rd6+20];
	xor.b32  	%r335, %r335, %r212;
	ld.global.u32 	%r213, [%rd6+24];
	xor.b32  	%r334, %r334, %r213;
	ld.global.u32 	%r214, [%rd6+28];
	xor.b32  	%r333, %r333, %r214;
	ld.global.u32 	%r215, [%rd6+32];
	xor.b32  	%r332, %r332, %r215;
	ld.global.u32 	%r216, [%rd6+36];
	xor.b32  	%r331, %r331, %r216;
$L__BB0_10:
	and.b32  	%r218, %r201, 4;
	setp.eq.s32 	%p7, %r218, 0;
	@%p7 bra 	$L__BB0_12;
	ld.global.u32 	%r219, [%rd6+40];
	xor.b32  	%r335, %r335, %r219;
	ld.global.u32 	%r220, [%rd6+44];
	xor.b32  	%r334, %r334, %r220;
	ld.global.u32 	%r221, [%rd6+48];
	xor.b32  	%r333, %r333, %r221;
	ld.global.u32 	%r222, [%rd6+52];
	xor.b32  	%r332, %r332, %r222;
	ld.global.u32 	%r223, [%rd6+56];
	xor.b32  	%r331, %r331, %r223;
$L__BB0_12:
	and.b32  	%r225, %r201, 8;
	setp.eq.s32 	%p8, %r225, 0;
	@%p8 bra 	$L__BB0_14;
	ld.global.u32 	%r226, [%rd6+60];
	xor.b32  	%r335, %r335, %r226;
	ld.global.u32 	%r227, [%rd6+64];
	xor.b32  	%r334, %r334, %r227;
	ld.global.u32 	%r228, [%rd6+68];
	xor.b32  	%r333, %r333, %r228;
	ld.global.u32 	%r229, [%rd6+72];
	xor.b32  	%r332, %r332, %r229;
	ld.global.u32 	%r230, [%rd6+76];
	xor.b32  	%r331, %r331, %r230;
$L__BB0_14:
	and.b32  	%r232, %r201, 16;
	setp.eq.s32 	%p9, %r232, 0;
	@%p9 bra 	$L__BB0_16;
	ld.global.u32 	%r233, [%rd6+80];
	xor.b32  	%r335, %r335, %r233;
	ld.global.u32 	%r234, [%rd6+84];
	xor.b32  	%r334, %r334, %r234;
	ld.global.u32 	%r235, [%rd6+88];
	xor.b32  	%r333, %r333, %r235;
	ld.global.u32 	%r236, [%rd6+92];
	xor.b32  	%r332, %r332, %r236;
	ld.global.u32 	%r237, [%rd6+96];
	xor.b32  	%r331, %r331, %r237;
$L__BB0_16:
	and.b32  	%r239, %r201, 32;
	setp.eq.s32 	%p10, %r239, 0;
	@%p10 bra 	$L__BB0_18;
	ld.global.u32 	%r240, [%rd6+100];
	xor.b32  	%r335, %r335, %r240;
	ld.global.u32 	%r241, [%rd6+104];
	xor.b32  	%r334, %r334, %r241;
	ld.global.u32 	%r242, [%rd6+108];
	xor.b32  	%r333, %r333, %r242;
	ld.global.u32 	%r243, [%rd6+112];
	xor.b32  	%r332, %r332, %r243;
	ld.global.u32 	%r244, [%rd6+116];
	xor.b32  	%r331, %r331, %r244;
$L__BB0_18:
	and.b32  	%r246, %r201, 64;
	setp.eq.s32 	%p11, %r246, 0;
	@%p11 bra 	$L__BB0_20;
	ld.global.u32 	%r247, [%rd6+120];
	xor.b32  	%r335, %r335, %r247;
	ld.global.u32 	%r248, [%rd6+124];
	xor.b32  	%r334, %r334, %r248;
	ld.global.u32 	%r249, [%rd6+128];
	xor.b32  	%r333, %r333, %r249;
	ld.global.u32 	%r250, [%rd6+132];
	xor.b32  	%r332, %r332, %r250;
	ld.global.u32 	%r251, [%rd6+136];
	xor.b32  	%r331, %r331, %r251;
$L__BB0_20:
	and.b32  	%r253, %r201, 128;
	setp.eq.s32 	%p12, %r253, 0;
	@%p12 bra 	$L__BB0_22;
	ld.global.u32 	%r254, [%rd6+140];
	xor.b32  	%r335, %r335, %r254;
	ld.global.u32 	%r255, [%rd6+144];
	xor.b32  	%r334, %r334, %r255;
	ld.global.u32 	%r256, [%rd6+148];
	xor.b32  	%r333, %r333, %r256;
	ld.global.u32 	%r257, [%rd6+152];
	xor.b32  	%r332, %r332, %r257;
	ld.global.u32 	%r258, [%rd6+156];
	xor.b32  	%r331, %r331, %r258;
$L__BB0_22:
	and.b32  	%r260, %r201, 256;
	setp.eq.s32 	%p13, %r260, 0;
	@%p13 bra 	$L__BB0_24;
	ld.global.u32 	%r261, [%rd6+160];
	xor.b32  	%r335, %r335, %r261;
	ld.global.u32 	%r262, [%rd6+164];
	xor.b32  	%r334, %r334, %r262;
	ld.global.u32 	%r263, [%rd6+168];
	xor.b32  	%r333, %r333, %r263;
	ld.global.u32 	%r264, [%rd6+172];
	xor.b32  	%r332, %r332, %r264;
	ld.global.u32 	%r265, [%rd6+176];
	xor.b32  	%r331, %r331, %r265;
$L__BB0_24:
	and.b32  	%r267, %r201, 512;
	setp.eq.s32 	%p14, %r267, 0;
	@%p14 bra 	$L__BB0_26;
	ld.global.u32 	%r268, [%rd6+180];
	xor.b32  	%r335, %r335, %r268;
	ld.global.u32 	%r269, [%rd6+184];
	xor.b32  	%r334, %r334, %r269;
	ld.global.u32 	%r270, [%rd6+188];
	xor.b32  	%r333, %r333, %r270;
	ld.global.u32 	%r271, [%rd6+192];
	xor.b32  	%r332, %r332, %r271;
	ld.global.u32 	%r272, [%rd6+196];
	xor.b32  	%r331, %r331, %r272;
$L__BB0_26:
	and.b32  	%r274, %r201, 1024;
	setp.eq.s32 	%p15, %r274, 0;
	@%p15 bra 	$L__BB0_28;
	ld.global.u32 	%r275, [%rd6+200];
	xor.b32  	%r335, %r335, %r275;
	ld.global.u32 	%r276, [%rd6+204];
	xor.b32  	%r334, %r334, %r276;
	ld.global.u32 	%r277, [%rd6+208];
	xor.b32  	%r333, %r333, %r277;
	ld.global.u32 	%r278, [%rd6+212];
	xor.b32  	%r332, %r332, %r278;
	ld.global.u32 	%r279, [%rd6+216];
	xor.b32  	%r331, %r331, %r279;
$L__BB0_28:
	and.b32  	%r281, %r201, 2048;
	setp.eq.s32 	%p16, %r281, 0;
	@%p16 bra 	$L__BB0_30;
	ld.global.u32 	%r282, [%rd6+220];
	xor.b32  	%r335, %r335, %r282;
	ld.global.u32 	%r283, [%rd6+224];
	xor.b32  	%r334, %r334, %r283;
	ld.global.u32 	%r284, [%rd6+228];
	xor.b32  	%r333, %r333, %r284;
	ld.global.u32 	%r285, [%rd6+232];
	xor.b32  	%r332, %r332, %r285;
	ld.global.u32 	%r286, [%rd6+236];
	xor.b32  	%r331, %r331, %r286;
$L__BB0_30:
	and.b32  	%r288, %r201, 4096;
	setp.eq.s32 	%p17, %r288, 0;
	@%p17 bra 	$L__BB0_32;
	ld.global.u32 	%r289, [%rd6+240];
	xor.b32  	%r335, %r335, %r289;
	ld.global.u32 	%r290, [%rd6+244];
	xor.b32  	%r334, %r334, %r290;
	ld.global.u32 	%r291, [%rd6+248];
	xor.b32  	%r333, %r333, %r291;
	ld.global.u32 	%r292, [%rd6+252];
	xor.b32  	%r332, %r332, %r292;
	ld.global.u32 	%r293, [%rd6+256];
	xor.b32  	%r331, %r331, %r293;
$L__BB0_32:
	and.b32  	%r295, %r201, 8192;
	setp.eq.s32 	%p18, %r295, 0;
	@%p18 bra 	$L__BB0_34;
	ld.global.u32 	%r296, [%rd6+260];
	xor.b32  	%r335, %r335, %r296;
	ld.global.u32 	%r297, [%rd6+264];
	xor.b32  	%r334, %r334, %r297;
	ld.global.u32 	%r298, [%rd6+268];
	xor.b32  	%r333, %r333, %r298;
	ld.global.u32 	%r299, [%rd6+272];
	xor.b32  	%r332, %r332, %r299;
	ld.global.u32 	%r300, [%rd6+276];
	xor.b32  	%r331, %r331, %r300;
$L__BB0_34:
	and.b32  	%r302, %r201, 16384;
	setp.eq.s32 	%p19, %r302, 0;
	@%p19 bra 	$L__BB0_36;
	ld.global.u32 	%r303, [%rd6+280];
	xor.b32  	%r335, %r335, %r303;
	ld.global.u32 	%r304, [%rd6+284];
	xor.b32  	%r334, %r334, %r304;
	ld.global.u32 	%r305, [%rd6+288];
	xor.b32  	%r333, %r333, %r305;
	ld.global.u32 	%r306, [%rd6+292];
	xor.b32  	%r332, %r332, %r306;
	ld.global.u32 	%r307, [%rd6+296];
	xor.b32  	%r331, %r331, %r307;
$L__BB0_36:
	and.b32  	%r309, %r201, 32768;
	setp.eq.s32 	%p20, %r309, 0;
	@%p20 bra 	$L__BB0_38;
	ld.global.u32 	%r310, [%rd6+300];
	xor.b32  	%r335, %r335, %r310;
	ld.global.u32 	%r311, [%rd6+304];
	xor.b32  	%r334, %r334, %r311;
	ld.global.u32 	%r312, [%rd6+308];
	xor.b32  	%r333, %r333, %r312;
	ld.global.u32 	%r313, [%rd6+312];
	xor.b32  	%r332, %r332, %r313;
	ld.global.u32 	%r314, [%rd6+316];
	xor.b32  	%r331, %r331, %r314;
$L__BB0_38:
	add.s32 	%r330, %r330, 16;
	setp.ne.s32 	%p21, %r330, 32;
	@%p21 bra 	$L__BB0_6;
	mad.lo.s32 	%r315, %r324, -31, %r11;
	add.s32 	%r324, %r315, 1;
	setp.ne.s32 	%p22, %r324, 5;
	@%p22 bra 	$L__BB0_5;
	st.global.u32 	[%rd2+4], %r335;
	st.global.u32 	[%rd2+8], %r334;
	st.global.u32 	[%rd2+12], %r333;
	st.global.u32 	[%rd2+16], %r332;
	st.global.u32 	[%rd2+20], %r331;
	add.s32 	%r318, %r318, 1;
	setp.lt.u32 	%p23, %r318, %r2;
	@%p23 bra 	$L__BB0_4;
$L__BB0_41:
	shr.u64 	%rd7, %rd17, 2;
	add.s32 	%r317, %r317, 1;
	setp.gt.u64 	%p24, %rd17, 3;
	mov.u64 	%rd17, %rd7;
	@%p24 bra 	$L__BB0_2;
$L__BB0_42:
	mov.b32 	%r316, 0;
	st.global.v2.u32 	[%rd2+24], {%r316, %r316};
	st.global.u32 	[%rd2+32], %r316;
	mov.b64 	%rd16, 0;
	st.global.u64 	[%rd2+40], %rd16;
	ret;

}
	// .globl	vanity_scan
.visible .entry vanity_scan(
	.param .u64 .ptr .align 1 vanity_scan_param_0,
	.param .u64 .ptr .align 1 vanity_scan_param_1,
	.param .u64 .ptr .align 1 vanity_scan_param_2,
	.param .u64 .ptr .align 1 vanity_scan_param_3,
	.param .u64 .ptr .align 1 vanity_scan_param_4,
	.param .u64 .ptr .align 1 vanity_scan_param_5,
	.param .u32 vanity_scan_param_6,
	.param .u64 .ptr .align 1 vanity_scan_param_7,
	.param .u64 .ptr .align 1 vanity_scan_param_8,
	.param .u32 vanity_scan_param_9,
	.param .u8 vanity_scan_param_10,
	.param .u32 vanity_scan_param_11
)
{
	.local .align 16 .b8 	__local_depot1[544];
	.reg .b64 	%SP;
	.reg .b64 	%SPL;
	.reg .pred 	%p<212>;
	.reg .b16 	%rs<285>;
	.reg .b32 	%r<444>;
	.reg .b32 	%f<2>;
	.reg .b64 	%rd<241>;
	.reg .b64 	%fd<2>;

	mov.u64 	%SPL, __local_depot1;
	ld.param.u64 	%rd55, [vanity_scan_param_0];
	ld.param.u32 	%r86, [vanity_scan_param_11];
	cvta.to.global.u64 	%rd63, %rd55;
	add.u64 	%rd1, %SPL, 0;
	add.u64 	%rd2, %SPL, 256;
	add.u64 	%rd3, %SPL, 288;
	mov.u32 	%r87, %tid.x;
	mov.u32 	%r88, %ctaid.x;
	mov.u32 	%r89, %ntid.x;
	mad.lo.s32 	%r90, %r88, %r89, %r87;
	mul.wide.s32 	%rd67, %r90, 48;
	add.s64 	%rd68, %rd63, %rd67;
	ld.global.v2.u32 	{%r443, %r442}, [%rd68];
	ld.global.v2.u32 	{%r441, %r440}, [%rd68+8];
	ld.global.v2.u32 	{%r439, %r438}, [%rd68+16];
	ld.global.v2.u32 	{%r7, %r8}, [%rd68+24];
	ld.global.f32 	%f1, [%rd68+32];
	ld.global.f64 	%fd1, [%rd68+40];
	mov.b32 	%r91, 0;
	st.local.v4.b32 	[%rd2], {%r91, %r91, %r91, %r91};
	st.local.v4.b32 	[%rd2+16], {%r91, %r91, %r91, %r91};
	st.local.v4.b32 	[%rd3], {%r91, %r91, %r91, %r91};
	st.local.v4.b32 	[%rd3+16], {%r91, %r91, %r91, %r91};
	st.local.v4.b32 	[%rd3+32], {%r91, %r91, %r91, %r91};
	st.local.v4.b32 	[%rd3+48], {%r91, %r91, %r91, %r91};
	st.local.v4.b32 	[%rd3+64], {%r91, %r91, %r91, %r91};
	st.local.v4.b32 	[%rd3+80], {%r91, %r91, %r91, %r91};
	st.local.v4.b32 	[%rd3+96], {%r91, %r91, %r91, %r91};
	st.local.v4.b32 	[%rd3+112], {%r91, %r91, %r91, %r91};
	st.local.v4.b32 	[%rd3+128], {%r91, %r91, %r91, %r91};
	st.local.v4.b32 	[%rd3+144], {%r91, %r91, %r91, %r91};
	st.local.v4.b32 	[%rd3+160], {%r91, %r91, %r91, %r91};
	st.local.v4.b32 	[%rd3+176], {%r91, %r91, %r91, %r91};
	st.local.v4.b32 	[%rd3+192], {%r91, %r91, %r91, %r91};
	st.local.v4.b32 	[%rd3+208], {%r91, %r91, %r91, %r91};
	st.local.v4.b32 	[%rd3+224], {%r91, %r91, %r91, %r91};
	st.local.v4.b32 	[%rd3+240], {%r91, %r91, %r91, %r91};
	setp.eq.s32 	%p5, %r86, 0;
	@%p5 bra 	$L__BB1_135;
	ld.param.u32 	%r410, [vanity_scan_param_9];
	ld.param.u32 	%r406, [vanity_scan_param_6];
	or.b32  	%r92, %r410, %r406;
	setp.eq.s32 	%p6, %r92, 0;
	@%p6 bra 	$L__BB1_37;
	mov.b32 	%r424, 0;
$L__BB1_3:
	shr.u32 	%r94, %r442, 2;
	xor.b32  	%r95, %r94, %r442;
	shl.b32 	%r96, %r438, 4;
	shl.b32 	%r97, %r95, 1;
	xor.b32  	%r98, %r96, %r97;
	xor.b32  	%r99, %r98, %r438;
	xor.b32  	%r100, %r99, %r95;
	add.s32 	%r101, %r443, %r100;
	add.s32 	%r102, %r101, 362437;
	shr.u32 	%r103, %r441, 2;
	xor.b32  	%r104, %r103, %r441;
	shl.b32 	%r105, %r100, 4;
	shl.b32 	%r106, %r104, 1;
	xor.b32  	%r107, %r105, %r106;
	xor.b32  	%r108, %r107, %r100;
	xor.b32  	%r109, %r108, %r104;
	add.s32 	%r110, %r443, %r109;
	add.s32 	%r111, %r110, 724874;
	shr.u32 	%r112, %r440, 2;
	xor.b32  	%r113, %r112, %r440;
	shl.b32 	%r114, %r109, 4;
	shl.b32 	%r115, %r113, 1;
	xor.b32  	%r116, %r114, %r115;
	xor.b32  	%r117, %r116, %r109;
	xor.b32  	%r118, %r117, %r113;
	add.s32 	%r119, %r443, %r118;
	add.s32 	%r120, %r119, 1087311;
	shr.u32 	%r121, %r439, 2;
	xor.b32  	%r122, %r121, %r439;
	shl.b32 	%r123, %r118, 4;
	shl.b32 	%r124, %r122, 1;
	xor.b32  	%r125, %r123, %r124;
	xor.b32  	%r126, %r125, %r118;
	xor.b32  	%r442, %r126, %r122;
	add.s32 	%r127, %r443, %r442;
	add.s32 	%r128, %r127, 1449748;
	shr.u32 	%r129, %r438, 2;
	xor.b32  	%r130, %r129, %r438;
	shl.b32 	%r131, %r442, 4;
	shl.b32 	%r132, %r130, 1;
	xor.b32  	%r133, %r131, %r132;
	xor.b32  	%r134, %r133, %r442;
	xor.b32  	%r441, %r134, %r130;
	add.s32 	%r135, %r443, %r441;
	add.s32 	%r136, %r135, 1812185;
	shr.u32 	%r137, %r100, 2;
	xor.b32  	%r138, %r137, %r100;
	shl.b32 	%r139, %r441, 4;
	shl.b32 	%r140, %r138, 1;
	xor.b32  	%r141, %r139, %r140;
	xor.b32  	%r142, %r141, %r441;
	xor.b32  	%r440, %r142, %r138;
	add.s32 	%r143, %r443, %r440;
	add.s32 	%r144, %r143, 2174622;
	shr.u32 	%r145, %r109, 2;
	xor.b32  	%r146, %r145, %r109;
	shl.b32 	%r147, %r440, 4;
	shl.b32 	%r148, %r146, 1;
	xor.b32  	%r149, %r147, %r148;
	xor.b32  	%r150, %r149, %r440;
	xor.b32  	%r439, %r150, %r146;
	add.s32 	%r151, %r443, %r439;
	add.s32 	%r152, %r151, 2537059;
	shr.u32 	%r153, %r118, 2;
	xor.b32  	%r154, %r153, %r118;
	shl.b32 	%r155, %r439, 4;
	shl.b32 	%r156, %r154, 1;
	xor.b32  	%r157, %r155, %r156;
	xor.b32  	%r158, %r157, %r439;
	xor.b32  	%r438, %r158, %r154;
	add.s32 	%r443, %r443, 2899496;
	add.s32 	%r159, %r438, %r443;
	cvt.u16.u32 	%rs25, %r102;
	and.b16  	%rs58, %rs25, 255;
	xor.b16  	%rs59, %rs25, -86;
	shr.u32 	%r160, %r102, 8;
	cvt.u16.u32 	%rs26, %r160;
	xor.b16  	%rs60, %rs26, -86;
	{ .reg .b16 tmp; mov.b32 {tmp, %rs27}, %r102; }
	xor.b16  	%rs61, %rs27, -86;
	shr.u32 	%r48, %r102, 24;
	cvt.u16.u32 	%rs28, %r48;
	xor.b16  	%rs62, %rs28, -86;
	cvt.u16.u32 	%rs29, %r111;
	xor.b16  	%rs63, %rs29, -86;
	shr.u32 	%r161, %r111, 8;
	cvt.u16.u32 	%rs30, %r161;
	xor.b16  	%rs64, %rs30, -86;
	{ .reg .b16 tmp; mov.b32 {tmp, %rs31}, %r111; }
	xor.b16  	%rs65, %rs31, -86;
	shr.u32 	%r49, %r111, 24;
	cvt.u16.u32 	%rs32, %r49;
	xor.b16  	%rs66, %rs32, -86;
	cvt.u16.u32 	%rs33, %r120;
	xor.b16  	%rs67, %rs33, -86;
	shr.u32 	%r162, %r120, 8;
	cvt.u16.u32 	%rs34, %r162;
	xor.b16  	%rs68, %rs34, -86;
	{ .reg .b16 tmp; mov.b32 {tmp, %rs35}, %r120; }
	xor.b16  	%rs69, %rs35, -86;
	shr.u32 	%r50, %r120, 24;
	cvt.u16.u32 	%rs36, %r50;
	xor.b16  	%rs70, %rs36, -86;
	cvt.u16.u32 	%rs37, %r128;
	xor.b16  	%rs71, %rs37, -86;
	shr.u32 	%r163, %r128, 8;
	cvt.u16.u32 	%rs38, %r163;
	xor.b16  	%rs72, %rs38, -86;
	{ .reg .b16 tmp; mov.b32 {tmp, %rs39}, %r128; }
	xor.b16  	%rs73, %rs39, -86;
	shr.u32 	%r51, %r128, 24;
	cvt.u16.u32 	%rs40, %r51;
	xor.b16  	%rs74, %rs40, -86;
	cvt.u32.u16 	%r164, %rs73;
	cvt.u32.u16 	%r165, %rs74;
	prmt.b32 	%r166, %r164, %r165, 0x3340U;
	cvt.u32.u16 	%r167, %rs71;
	cvt.u32.u16 	%r168, %rs72;
	prmt.b32 	%r169, %r167, %r168, 0x3340U;
	prmt.b32 	%r170, %r169, %r166, 0x5410U;
	cvt.u32.u16 	%r171, %rs69;
	cvt.u32.u16 	%r172, %rs70;
	prmt.b32 	%r173, %r171, %r172, 0x3340U;
	cvt.u32.u16 	%r174, %rs67;
	cvt.u32.u16 	%r175, %rs68;
	prmt.b32 	%r176, %r174, %r175, 0x3340U;
	prmt.b32 	%r177, %r176, %r173, 0x5410U;
	cvt.u32.u16 	%r178, %rs65;
	cvt.u32.u16 	%r179, %rs66;
	prmt.b32 	%r180, %r178, %r179, 0x3340U;
	cvt.u32.u16 	%r181, %rs63;
	cvt.u32.u16 	%r182, %rs64;
	prmt.b32 	%r183, %r181, %r182, 0x3340U;
	prmt.b32 	%r184, %r183, %r180, 0x5410U;
	cvt.u32.u16 	%r185, %rs61;
	cvt.u32.u16 	%r186, %rs62;
	prmt.b32 	%r187, %r185, %r186, 0x3340U;
	cvt.u32.u16 	%r188, %rs59;
	cvt.u32.u16 	%r189, %rs60;
	prmt.b32 	%r190, %r188, %r189, 0x3340U;
	prmt.b32 	%r191, %r190, %r187, 0x5410U;
	st.local.v4.b32 	[%rd2], {%r191, %r184, %r177, %r170};
	cvt.u16.u32 	%rs41, %r136;
	xor.b16  	%rs75, %rs41, -86;
	shr.u32 	%r192, %r136, 8;
	cvt.u16.u32 	%rs42, %r192;
	xor.b16  	%rs76, %rs42, -86;
	{ .reg .b16 tmp; mov.b32 {tmp, %rs43}, %r136; }
	xor.b16  	%rs77, %rs43, -86;
	shr.u32 	%r52, %r136, 24;
	cvt.u16.u32 	%rs44, %r52;
	xor.b16  	%rs78, %rs44, -86;
	cvt.u16.u32 	%rs45, %r144;
	xor.b16  	%rs79, %rs45, -86;
	shr.u32 	%r193, %r144, 8;
	cvt.u16.u32 	%rs46, %r193;
	xor.b16  	%rs80, %rs46, -86;
	{ .reg .b16 tmp; mov.b32 {tmp, %rs47}, %r144; }
	xor.b16  	%rs81, %rs47, -86;
	shr.u32 	%r53, %r144, 24;
	cvt.u16.u32 	%rs48, %r53;
	xor.b16  	%rs82, %rs48, -86;
	cvt.u16.u32 	%rs49, %r152;
	xor.b16  	%rs83, %rs49, -86;
	shr.u32 	%r194, %r152, 8;
	cvt.u16.u32 	%rs50, %r194;
	xor.b16  	%rs84, %rs50, -86;
	{ .reg .b16 tmp; mov.b32 {tmp, %rs51}, %r152; }
	xor.b16  	%rs85, %rs51, -86;
	shr.u32 	%r54, %r152, 24;
	cvt.u16.u32 	%rs52, %r54;
	xor.b16  	%rs86, %rs52, -86;
	cvt.u16.u32 	%rs53, %r159;
	xor.b16  	%rs87, %rs53, -86;
	shr.u32 	%r195, %r159, 8;
	cvt.u16.u32 	%rs54, %r195;
	xor.b16  	%rs88, %rs54, -86;
	{ .reg .b16 tmp; mov.b32 {tmp, %rs55}, %r159; }
	xor.b16  	%rs89, %rs55, -86;
	shr.u32 	%r55, %r159, 24;
	cvt.u16.u32 	%rs90, %r55;
	xor.b16  	%rs91, %rs90, -86;
	cvt.u32.u16 	%r196, %rs89;
	cvt.u32.u16 	%r197, %rs91;
	prmt.b32 	%r198, %r196, %r197, 0x3340U;
	cvt.u32.u16 	%r199, %rs87;
	cvt.u32.u16 	%r200, %rs88;
	prmt.b32 	%r201, %r199, %r200, 0x3340U;
	prmt.b32 	%r202, %r201, %r198, 0x5410U;
	cvt.u32.u16 	%r203, %rs85;
	cvt.u32.u16 	%r204, %rs86;
	prmt.b32 	%r205, %r203, %r204, 0x3340U;
	cvt.u32.u16 	%r206, %rs83;
	cvt.u32.u16 	%r207, %rs84;
	prmt.b32 	%r208, %r206, %r207, 0x3340U;
	prmt.b32 	%r209, %r208, %r205, 0x5410U;
	cvt.u32.u16 	%r210, %rs81;
	cvt.u32.u16 	%r211, %rs82;
	prmt.b32 	%r212, %r210, %r211, 0x3340U;
	cvt.u32.u16 	%r213, %rs79;
	cvt.u32.u16 	%r214, %rs80;
	prmt.b32 	%r215, %r213, %r214, 0x3340U;
	prmt.b32 	%r216, %r215, %r212, 0x5410U;
	cvt.u32.u16 	%r217, %rs77;
	cvt.u32.u16 	%r218, %rs78;
	prmt.b32 	%r219, %r217, %r218, 0x3340U;
	cvt.u32.u16 	%r220, %rs75;
	cvt.u32.u16 	%r221, %rs76;
	prmt.b32 	%r222, %r220, %r221, 0x3340U;
	prmt.b32 	%r223, %r222, %r219, 0x5410U;
	st.local.v4.b32 	[%rd2+16], {%r223, %r216, %r209, %r202};
	setp.ne.s16 	%p8, %rs58, 170;
	mov.b64 	%rd226, 0;
	mov.pred 	%p211, -1;
	@%p8 bra 	$L__BB1_35;
	and.b16  	%rs92, %rs26, 255;
	setp.ne.s16 	%p10, %rs92, 170;
	mov.b64 	%rd226, 1;
	@%p10 bra 	$L__BB1_35;
	and.b16  	%rs93, %rs27, 255;
	setp.ne.s16 	%p12, %rs93, 170;
	mov.b64 	%rd226, 2;
	@%p12 bra 	$L__BB1_35;
	setp.ne.s32 	%p14, %r48, 170;
	mov.b64 	%rd226, 3;
	@%p14 bra 	$L__BB1_35;
	and.b16  	%rs94, %rs29, 255;
	setp.ne.s16 	%p16, %rs94, 170;
	mov.b64 	%rd226, 4;
	@%p16 bra 	$L__BB1_35;
	and.b16  	%rs95, %rs30, 255;
	setp.ne.s16 	%p18, %rs95, 170;
	mov.b64 	%rd226, 5;
	@%p18 bra 	$L__BB1_35;
	and.b16  	%rs96, %rs31, 255;
	setp.ne.s16 	%p20, %rs96, 170;
	mov.b64 	%rd226, 6;
	@%p20 bra 	$L__BB1_35;
	setp.ne.s32 	%p22, %r49, 170;
	mov.b64 	%rd226, 7;
	@%p22 bra 	$L__BB1_35;
	and.b16  	%rs97, %rs33, 255;
	setp.ne.s16 	%p24, %rs97, 170;
	mov.b64 	%rd226, 8;
	@%p24 bra 	$L__BB1_35;
	and.b16  	%rs98, %rs34, 255;
	setp.ne.s16 	%p26, %rs98, 170;
	mov.b64 	%rd226, 9;
	@%p26 bra 	$L__BB1_35;
	and.b16  	%rs99, %rs35, 255;
	setp.ne.s16 	%p28, %rs99, 170;
	mov.b64 	%rd226, 10;
	@%p28 bra 	$L__BB1_35;
	setp.ne.s32 	%p30, %r50, 170;
	mov.b64 	%rd226, 11;
	@%p30 bra 	$L__BB1_35;
	and.b16  	%rs100, %rs37, 255;
	setp.ne.s16 	%p32, %rs100, 170;
	mov.b64 	%rd226, 12;
	@%p32 bra 	$L__BB1_35;
	and.b16  	%rs101, %rs38, 255;
	setp.ne.s16 	%p34, %rs101, 170;
	mov.b64 	%rd226, 13;
	@%p34 bra 	$L__BB1_35;
	and.b16  	%rs102, %rs39, 255;
	setp.ne.s16 	%p36, %rs102, 170;
	mov.b64 	%rd226, 14;
	@%p36 bra 	$L__BB1_35;
	setp.ne.s32 	%p38, %r51, 170;
	mov.b64 	%rd226, 15;
	@%p38 bra 	$L__BB1_35;
	and.b16  	%rs103, %rs41, 255;
	setp.ne.s16 	%p40, %rs103, 170;
	mov.b64 	%rd226, 16;
	@%p40 bra 	$L__BB1_35;
	and.b16  	%rs104, %rs42, 255;
	setp.ne.s16 	%p42, %rs104, 170;
	mov.b64 	%rd226, 17;
	@%p42 bra 	$L__BB1_35;
	and.b16  	%rs105, %rs43, 255;
	setp.ne.s16 	%p44, %rs105, 170;
	mov.b64 	%rd226, 18;
	@%p44 bra 	$L__BB1_35;
	setp.ne.s32 	%p46, %r52, 170;
	mov.b64 	%rd226, 19;
	@%p46 bra 	$L__BB1_35;
	and.b16  	%rs106, %rs45, 255;
	setp.ne.s16 	%p48, %rs106, 170;
	mov.b64 	%rd226, 20;
	@%p48 bra 	$L__BB1_35;
	and.b16  	%rs107, %rs46, 255;
	setp.ne.s16 	%p50, %rs107, 170;
	mov.b64 	%rd226, 21;
	@%p50 bra 	$L__BB1_35;
	and.b16  	%rs108, %rs47, 255;
	setp.ne.s16 	%p52, %rs108, 170;
	mov.b64 	%rd226, 22;
	@%p52 bra 	$L__BB1_35;
	setp.ne.s32 	%p54, %r53, 170;
	mov.b64 	%rd226, 23;
	@%p54 bra 	$L__BB1_35;
	and.b16  	%rs109, %rs49, 255;
	setp.ne.s16 	%p56, %rs109, 170;
	mov.b64 	%rd226, 24;
	@%p56 bra 	$L__BB1_35;
	and.b16  	%rs110, %rs50, 255;
	setp.ne.s16 	%p58, %rs110, 170;
	mov.b64 	%rd226, 25;
	@%p58 bra 	$L__BB1_35;
	and.b16  	%rs111, %rs51, 255;
	setp.ne.s16 	%p60, %rs111, 170;
	mov.b64 	%rd226, 26;
	@%p60 bra 	$L__BB1_35;
	setp.ne.s32 	%p62, %r54, 170;
	mov.b64 	%rd226, 27;
	@%p62 bra 	$L__BB1_35;
	and.b16  	%rs112, %rs53, 255;
	setp.ne.s16 	%p64, %rs112, 170;
	mov.b64 	%rd226, 28;
	@%p64 bra 	$L__BB1_35;
	and.b16  	%rs113, %rs54, 255;
	setp.ne.s16 	%p66, %rs113, 170;
	mov.b64 	%rd226, 29;
	@%p66 bra 	$L__BB1_35;
	and.b16  	%rs114, %rs55, 255;
	setp.ne.s16 	%p68, %rs114, 170;
	mov.b64 	%rd226, 30;
	@%p68 bra 	$L__BB1_35;
	setp.ne.s32 	%p211, %r55, 170;
	selp.b64 	%rd226, 31, 32, %p211;
$L__BB1_35:
	cvt.u16.u64 	%rs115, %rd226;
	sub.s16 	%rs116, 32, %rs115;
	mul.lo.s16 	%rs117, %rs116, 138;
	shr.u16 	%rs118, %rs117, 2;
	mul.hi.u16 	%rs119, %rs118, 5243;
	shr.u16 	%rs120, %rs119, 1;
	cvt.u64.u16 	%rd26, %rs120;
	mov.b64 	%rd227, 0;
$L__BB1_36:
	add.s64 	%rd101, %rd1, %rd227;
	mov.b16 	%rs121, 0;
	st.local.u8 	[%rd101], %rs121;
	add.s64 	%rd227, %rd227, 1;
	setp.le.u64 	%p69, %rd227, %rd26;
	@%p69 bra 	$L__BB1_36;
	bra.uni 	$L__BB1_87;
$L__BB1_37:
	mov.b32 	%r416, 0;
$L__BB1_38:
	shr.u32 	%r258, %r442, 2;
	xor.b32  	%r259, %r258, %r442;
	shl.b32 	%r260, %r438, 4;
	shl.b32 	%r261, %r259, 1;
	xor.b32  	%r262, %r260, %r261;
	xor.b32  	%r263, %r262, %r438;
	xor.b32  	%r264, %r263, %r259;
	add.s32 	%r265, %r443, %r264;
	add.s32 	%r266, %r265, 362437;
	shr.u32 	%r267, %r441, 2;
	xor.b32  	%r268, %r267, %r441;
	shl.b32 	%r269, %r264, 4;
	shl.b32 	%r270, %r268, 1;
	xor.b32  	%r271, %r269, %r270;
	xor.b32  	%r272, %r271, %r264;
	xor.b32  	%r273, %r272, %r268;
	add.s32 	%r274, %r443, %r273;
	add.s32 	%r275, %r274, 724874;
	shr.u32 	%r276, %r440, 2;
	xor.b32  	%r277, %r276, %r440;
	shl.b32 	%r278, %r273, 4;
	shl.b32 	%r279, %r277, 1;
	xor.b32  	%r280, %r278, %r279;
	xor.b32  	%r281, %r280, %r273;
	xor.b32  	%r282, %r281, %r277;
	add.s32 	%r283, %r443, %r282;
	add.s32 	%r284, %r283, 1087311;
	shr.u32 	%r285, %r439, 2;
	xor.b32  	%r286, %r285, %r439;
	shl.b32 	%r287, %r282, 4;
	shl.b32 	%r288, %r286, 1;
	xor.b32  	%r289, %r287, %r288;
	xor.b32  	%r290, %r289, %r282;
	xor.b32  	%r442, %r290, %r286;
	add.s32 	%r291, %r443, %r442;
	add.s32 	%r292, %r291, 1449748;
	shr.u32 	%r293, %r438, 2;
	xor.b32  	%r294, %r293, %r438;
	shl.b32 	%r295, %r442, 4;
	shl.b32 	%r296, %r294, 1;
	xor.b32  	%r297, %r295, %r296;
	xor.b32  	%r298, %r297, %r442;
	xor.b32  	%r441, %r298, %r294;
	add.s32 	%r299, %r443, %r441;
	add.s32 	%r300, %r299, 1812185;
	shr.u32 	%r301, %r264, 2;
	xor.b32  	%r302, %r301, %r264;
	shl.b32 	%r303, %r441, 4;
	shl.b32 	%r304, %r302, 1;
	xor.b32  	%r305, %r303, %r304;
	xor.b32  	%r306, %r305, %r441;
	xor.b32  	%r440, %r306, %r302;
	add.s32 	%r307, %r443, %r440;
	add.s32 	%r308, %r307, 2174622;
	shr.u32 	%r309, %r273, 2;
	xor.b32  	%r310, %r309, %r273;
	shl.b32 	%r311, %r440, 4;
	shl.b32 	%r312, %r310, 1;
	xor.b32  	%r313, %r311, %r312;
	xor.b32  	%r314, %r313, %r440;
	xor.b32  	%r439, %r314, %r310;
	add.s32 	%r315, %r443, %r439;
	add.s32 	%r316, %r315, 2537059;
	shr.u32 	%r317, %r282, 2;
	xor.b32  	%r318, %r317, %r282;
	shl.b32 	%r319, %r439, 4;
	shl.b32 	%r320, %r318, 1;
	xor.b32  	%r321, %r319, %r320;
	xor.b32  	%r322, %r321, %r439;
	xor.b32  	%r438, %r322, %r318;
	add.s32 	%r443, %r443, 2899496;
	add.s32 	%r323, %r438, %r443;
	cvt.u16.u32 	%rs204, %r266;
	and.b16  	%rs205, %rs204, 255;
	xor.b16  	%rs206, %rs204, -86;
	shr.u32 	%r324, %r266, 8;
	cvt.u16.u32 	%rs1, %r324;
	xor.b16  	%rs207, %rs1, -86;
	{ .reg .b16 tmp; mov.b32 {tmp, %rs2}, %r266; }
	xor.b16  	%rs208, %rs2, -86;
	shr.u32 	%r22, %r266, 24;
	cvt.u16.u32 	%rs209, %r22;
	xor.b16  	%rs210, %rs209, -86;
	cvt.u16.u32 	%rs3, %r275;
	xor.b16  	%rs211, %rs3, -86;
	shr.u32 	%r325, %r275, 8;
	cvt.u16.u32 	%rs4, %r325;
	xor.b16  	%rs212, %rs4, -86;
	{ .reg .b16 tmp; mov.b32 {tmp, %rs5}, %r275; }
	xor.b16  	%rs213, %rs5, -86;
	shr.u32 	%r23, %r275, 24;
	cvt.u16.u32 	%rs214, %r23;
	xor.b16  	%rs215, %rs214, -86;
	cvt.u16.u32 	%rs6, %r284;
	xor.b16  	%rs216, %rs6, -86;
	shr.u32 	%r326, %r284, 8;
	cvt.u16.u32 	%rs7, %r326;
	xor.b16  	%rs217, %rs7, -86;
	{ .reg .b16 tmp; mov.b32 {tmp, %rs8}, %r284; }
	xor.b16  	%rs218, %rs8, -86;
	shr.u32 	%r24, %r284, 24;
	cvt.u16.u32 	%rs219, %r24;
	xor.b16  	%rs220, %rs219, -86;
	cvt.u16.u32 	%rs9, %r292;
	xor.b16  	%rs221, %rs9, -86;
	shr.u32 	%r327, %r292, 8;
	cvt.u16.u32 	%rs10, %r327;
	xor.b16  	%rs222, %rs10, -86;
	{ .reg .b16 tmp; mov.b32 {tmp, %rs11}, %r292; }
	xor.b16  	%rs223, %rs11, -86;
	shr.u32 	%r25, %r292, 24;
	cvt.u16.u32 	%rs224, %r25;
	xor.b16  	%rs225, %rs224, -86;
	cvt.u32.u16 	%r328, %rs223;
	cvt.u32.u16 	%r329, %rs225;
	prmt.b32 	%r330, %r328, %r329, 0x3340U;
	cvt.u32.u16 	%r331, %rs221;
	cvt.u32.u16 	%r332, %rs222;
	prmt.b32 	%r333, %r331, %r332, 0x3340U;
	prmt.b32 	%r334, %r333, %r330, 0x5410U;
	cvt.u32.u16 	%r335, %rs218;
	cvt.u32.u16 	%r336, %rs220;
	prmt.b32 	%r337, %r335, %r336, 0x3340U;
	cvt.u32.u16 	%r338, %rs216;
	cvt.u32.u16 	%r339, %rs217;
	prmt.b32 	%r340, %r338, %r339, 0x3340U;
	prmt.b32 	%r341, %r340, %r337, 0x5410U;
	cvt.u32.u16 	%r342, %rs213;
	cvt.u32.u16 	%r343, %rs215;
	prmt.b32 	%r344, %r342, %r343, 0x3340U;
	cvt.u32.u16 	%r345, %rs211;
	cvt.u32.u16 	%r346, %rs212;
	prmt.b32 	%r347, %r345, %r346, 0x3340U;
	prmt.b32 	%r348, %r347, %r344, 0x5410U;
	cvt.u32.u16 	%r349, %rs208;
	cvt.u32.u16 	%r350, %rs210;
	prmt.b32 	%r351, %r349, %r350, 0x3340U;
	cvt.u32.u16 	%r352, %rs206;
	cvt.u32.u16 	%r353, %rs207;
	prmt.b32 	%r354, %r352, %r353, 0x3340U;
	prmt.b32 	%r355, %r354, %r351, 0x5410U;
	st.local.v4.b32 	[%rd2], {%r355, %r348, %r341, %r334};
	cvt.u16.u32 	%rs12, %r300;
	xor.b16  	%rs226, %rs12, -86;
	shr.u32 	%r356, %r300, 8;
	cvt.u16.u32 	%rs13, %r356;
	xor.b16  	%rs227, %rs13, -86;
	{ .reg .b16 tmp; mov.b32 {tmp, %rs14}, %r300; }
	xor.b16  	%rs228, %rs14, -86;
	shr.u32 	%r26, %r300, 24;
	cvt.u16.u32 	%rs229, %r26;
	xor.b16  	%rs230, %rs229, -86;
	cvt.u16.u32 	%rs15, %r308;
	xor.b16  	%rs231, %rs15, -86;
	shr.u32 	%r357, %r308, 8;
	cvt.u16.u32 	%rs16, %r357;
	xor.b16  	%rs232, %rs16, -86;
	{ .reg .b16 tmp; mov.b32 {tmp, %rs17}, %r308; }
	xor.b16  	%rs233, %rs17, -86;
	shr.u32 	%r27, %r308, 24;
	cvt.u16.u32 	%rs234, %r27;
	xor.b16  	%rs235, %rs234, -86;
	cvt.u16.u32 	%rs18, %r316;
	xor.b16  	%rs236, %rs18, -86;
	shr.u32 	%r358, %r316, 8;
	cvt.u16.u32 	%rs19, %r358;
	xor.b16  	%rs237, %rs19, -86;
	{ .reg .b16 tmp; mov.b32 {tmp, %rs20}, %r316; }
	xor.b16  	%rs238, %rs20, -86;
	shr.u32 	%r28, %r316, 24;
	cvt.u16.u32 	%rs239, %r28;
	xor.b16  	%rs240, %rs239, -86;
	cvt.u16.u32 	%rs21, %r323;
	xor.b16  	%rs241, %rs21, -86;
	shr.u32 	%r359, %r323, 8;
	cvt.u16.u32 	%rs22, %r359;
	xor.b16  	%rs242, %rs22, -86;
	{ .reg .b16 tmp; mov.b32 {tmp, %rs23}, %r323; }
	xor.b16  	%rs243, %rs23, -86;
	shr.u32 	%r29, %r323, 24;
	cvt.u16.u32 	%rs244, %r29;
	xor.b16  	%rs245, %rs244, -86;
	cvt.u32.u16 	%r360, %rs243;
	cvt.u32.u16 	%r361, %rs245;
	prmt.b32 	%r362, %r360, %r361, 0x3340U;
	cvt.u32.u16 	%r363, %rs241;
	cvt.u32.u16 	%r364, %rs242;
	prmt.b32 	%r365, %r363, %r364, 0x3340U;
	prmt.b32 	%r366, %r365, %r362, 0x5410U;
	cvt.u32.u16 	%r367, %rs238;
	cvt.u32.u16 	%r368, %rs240;
	prmt.b32 	%r369, %r367, %r368, 0x3340U;
	cvt.u32.u16 	%r370, %rs236;
	cvt.u32.u16 	%r371, %rs237;
	prmt.b32 	%r372, %r370, %r371, 0x3340U;
	prmt.b32 	%r373, %r372, %r369, 0x5410U;
	cvt.u32.u16 	%r374, %rs233;
	cvt.u32.u16 	%r375, %rs235;
	prmt.b32 	%r376, %r374, %r375, 0x3340U;
	cvt.u32.u16 	%r377, %rs231;
	cvt.u32.u16 	%r378, %rs232;
	prmt.b32 	%r379, %r377, %r378, 0x3340U;
	prmt.b32 	%r380, %r379, %r376, 0x5410U;
	cvt.u32.u16 	%r381, %rs228;
	cvt.u32.u16 	%r382, %rs230;
	prmt.b32 	%r383, %r381, %r382, 0x3340U;
	cvt.u32.u16 	%r384, %rs226;
	cvt.u32.u16 	%r385, %rs227;
	prmt.b32 	%r386, %r384, %r385, 0x3340U;
	prmt.b32 	%r387, %r386, %r383, 0x5410U;
	st.local.v4.b32 	[%rd2+16], {%r387, %r380, %r373, %r366};
	setp.ne.s16 	%p133, %rs205, 170;
	mov.b64 	%rd215, 0;
	mov.pred 	%p210, -1;
	@%p133 bra 	$L__BB1_70;
	and.b16  	%rs246, %rs1, 255;
	setp.ne.s16 	%p135, %rs246, 170;
	mov.b64 	%rd215, 1;
	@%p135 bra 	$L__BB1_70;
	and.b16  	%rs247, %rs2, 255;
	setp.ne.s16 	%p137, %rs247, 170;
	mov.b64 	%rd215, 2;
	@%p137 bra 	$L__BB1_70;
	setp.ne.s32 	%p139, %r22, 170;
	mov.b64 	%rd215, 3;
	@%p139 bra 	$L__BB1_70;
	and.b16  	%rs248, %rs3, 255;
	setp.ne.s16 	%p141, %rs248, 170;
	mov.b64 	%rd215, 4;
	@%p141 bra 	$L__BB1_70;
	and.b16  	%rs249, %rs4, 255;
	setp.ne.s16 	%p143, %rs249, 170;
	mov.b64 	%rd215, 5;
	@%p143 bra 	$L__BB1_70;
	and.b16  	%rs250, %rs5, 255;
	setp.ne.s16 	%p145, %rs250, 170;
	mov.b64 	%rd215, 6;
	@%p145 bra 	$L__BB1_70;
	setp.ne.s32 	%p147, %r23, 170;
	mov.b64 	%rd215, 7;
	@%p147 bra 	$L__BB1_70;
	and.b16  	%rs251, %rs6, 255;
	setp.ne.s16 	%p149, %rs251, 170;
	mov.b64 	%rd215, 8;
	@%p149 bra 	$L__BB1_70;
	and.b16  	%rs252, %rs7, 255;
	setp.ne.s16 	%p151, %rs252, 170;
	mov.b64 	%rd215, 9;
	@%p151 bra 	$L__BB1_70;
	and.b16  	%rs253, %rs8, 255;
	setp.ne.s16 	%p153, %rs253, 170;
	mov.b64 	%rd215, 10;
	@%p153 bra 	$L__BB1_70;
	setp.ne.s32 	%p155, %r24, 170;
	mov.b64 	%rd215, 11;
	@%p155 bra 	$L__BB1_70;
	and.b16  	%rs254, %rs9, 255;
	setp.ne.s16 	%p157, %rs254, 170;
	mov.b64 	%rd215, 12;
	@%p157 bra 	$L__BB1_70;
	and.b16  	%rs255, %rs10, 255;
	setp.ne.s16 	%p159, %rs255, 170;
	mov.b64 	%rd215, 13;
	@%p159 bra 	$L__BB1_70;
	and.b16  	%rs256, %rs11, 255;
	setp.ne.s16 	%p161, %rs256, 170;
	mov.b64 	%rd215, 14;
	@%p161 bra 	$L__BB1_70;
	setp.ne.s32 	%p163, %r25, 170;
	mov.b64 	%rd215, 15;
	@%p163 bra 	$L__BB1_70;
	and.b16  	%rs257, %rs12, 255;
	setp.ne.s16 	%p165, %rs257, 170;
	mov.b64 	%rd215, 16;
	@%p165 bra 	$L__BB1_70;
	and.b16  	%rs258, %rs13, 255;
	setp.ne.s16 	%p167, %rs258, 170;
	mov.b64 	%rd215, 17;
	@%p167 bra 	$L__BB1_70;
	and.b16  	%rs259, %rs14, 255;
	setp.ne.s16 	%p169, %rs259, 170;
	mov.b64 	%rd215, 18;
	@%p169 bra 	$L__BB1_70;
	setp.ne.s32 	%p171, %r26, 170;
	mov.b64 	%rd215, 19;
	@%p171 bra 	$L__BB1_70;
	and.b16  	%rs260, %rs15, 255;
	setp.ne.s16 	%p173, %rs260, 170;
	mov.b64 	%rd215, 20;
	@%p173 bra 	$L__BB1_70;
	and.b16  	%rs261, %rs16, 255;
	setp.ne.s16 	%p175, %rs261, 170;
	mov.b64 	%rd215, 21;
	@%p175 bra 	$L__BB1_70;
	and.b16  	%rs262, %rs17, 255;
	setp.ne.s16 	%p177, %rs262, 170;
	mov.b64 	%rd215, 22;
	@%p177 bra 	$L__BB1_70;
	setp.ne.s32 	%p179, %r27, 170;
	mov.b64 	%rd215, 23;
	@%p179 bra 	$L__BB1_70;
	and.b16  	%rs263, %rs18, 255;
	setp.ne.s16 	%p181, %rs263, 170;
	mov.b64 	%rd215, 24;
	@%p181 bra 	$L__BB1_70;
	and.b16  	%rs264, %rs19, 255;
	setp.ne.s16 	%p183, %rs264, 170;
	mov.b64 	%rd215, 25;
	@%p183 bra 	$L__BB1_70;
	and.b16  	%rs265, %rs20, 255;
	setp.ne.s16 	%p185, %rs265, 170;
	mov.b64 	%rd215, 26;
	@%p185 bra 	$L__BB1_70;
	setp.ne.s32 	%p187, %r28, 170;
	mov.b64 	%rd215, 27;
	@%p187 bra 	$L__BB1_70;
	and.b16  	%rs266, %rs21, 255;
	setp.ne.s16 	%p189, %rs266, 170;
	mov.b64 	%rd215, 28;
	@%p189 bra 	$L__BB1_70;
	and.b16  	%rs267, %rs22, 255;
	setp.ne.s16 	%p191, %rs267, 170;
	mov.b64 	%rd215, 29;
	@%p191 bra 	$L__BB1_70;
	and.b16  	%rs268, %rs23, 255;
	setp.ne.s16 	%p193, %rs268, 170;
	mov.b64 	%rd215, 30;
	@%p193 bra 	$L__BB1_70;
	setp.ne.s32 	%p210, %r29, 170;
	selp.b64 	%rd215, 31, 32, %p210;
$L__BB1_70:
	cvt.u16.u64 	%rs269, %rd215;
	sub.s16 	%rs270, 32, %rs269;
	mul.lo.s16 	%rs271, %rs270, 138;
	shr.u16 	%rs272, %rs271, 2;
	mul.hi.u16 	%rs273, %rs272, 5243;
	shr.u16 	%rs274, %rs273, 1;
	cvt.u64.u16 	%rd6, %rs274;
	mov.b64 	%rd216, 0;
$L__BB1_71:
	add.s64 	%rd189, %rd1, %rd216;
	mov.b16 	%rs275, 0;
	st.local.u8 	[%rd189], %rs275;
	add.s64 	%rd216, %rd216, 1;
	setp.le.u64 	%p194, %rd216, %rd6;
	@%p194 bra 	$L__BB1_71;
	not.pred 	%p195, %p210;
	@%p195 bra 	$L__BB1_79;
	mov.u64 	%rd220, %rd6;
	mov.u64 	%rd218, %rd215;
$L__BB1_74:
	mov.u64 	%rd9, %rd220;
	add.s64 	%rd190, %rd2, %rd218;
	ld.local.u8 	%rs276, [%rd190];
	setp.ge.u64 	%p196, %rd9, %rd6;
	setp.eq.s16 	%p197, %rs276, 0;
	and.pred  	%p198, %p196, %p197;
	mov.u64 	%rd220, %rd6;
	@%p198 bra 	$L__BB1_78;
	cvt.u32.u16 	%r388, %rs276;
	and.b32  	%r423, %r388, 255;
	mov.u64 	%rd219, %rd6;
$L__BB1_76:
	add.s64 	%rd192, %rd1, %rd219;
	ld.local.u8 	%rs278, [%rd192];
	mul.wide.u16 	%r389, %rs278, 256;
	add.s32 	%r32, %r389, %r423;
	mul.hi.s32 	%r390, %r32, -1925330167;
	add.s32 	%r391, %r390, %r32;
	shr.u32 	%r392, %r391, 31;
	shr.u32 	%r393, %r391, 5;
	add.s32 	%r394, %r393, %r392;
	mul.lo.s32 	%r395, %r394, 58;
	sub.s32 	%r396, %r32, %r395;
	st.local.u8 	[%rd192], %r396;
	setp.eq.s64 	%p199, %rd219, 0;
	mov.b64 	%rd220, 0;
	@%p199 bra 	$L__BB1_78;
	shr.s32 	%r400, %r391, 5;
	add.s32 	%r423, %r400, %r392;
	add.s64 	%rd219, %rd219, -1;
	setp.gt.u64 	%p200, %rd219, %rd9;
	add.s32 	%r401, %r32, -58;
	setp.lt.u32 	%p201, %r401, -115;
	or.pred  	%p202, %p200, %p201;
	mov.u64 	%rd220, %rd219;
	@%p202 bra 	$L__BB1_76;
$L__BB1_78:
	add.s64 	%rd218, %rd218, 1;
	setp.ne.s64 	%p203, %rd218, 32;
	@%p203 bra 	$L__BB1_74;
$L__BB1_79:
	add.s64 	%rd15, %rd6, 1;
	mov.b64 	%rd221, 0;
$L__BB1_80:
	add.s64 	%rd194, %rd1, %rd221;
	ld.local.u8 	%rs279, [%rd194];
	setp.ne.s16 	%p204, %rs279, 0;
	mov.u64 	%rd223, %rd221;
	@%p204 bra 	$L__BB1_82;
	add.s64 	%rd17, %rd221, 1;
	setp.ne.s64 	%p205, %rd221, %rd6;
	mov.u64 	%rd221, %rd17;
	mov.u64 	%rd223, %rd15;
	@%p205 bra 	$L__BB1_80;
$L__BB1_82:
	add.s64 	%rd195, %rd15, %rd215;
	sub.s64 	%rd196, %rd195, %rd223;
	setp.gt.u64 	%p206, %rd196, 255;
	@%p206 bra 	$L__BB1_86;
	setp.gt.u64 	%p207, %rd223, %rd6;
	@%p207 bra 	$L__BB1_85;
$L__BB1_84:
	add.s64 	%rd197, %rd1, %rd223;
	ld.local.u8 	%rd198, [%rd197];
	mov.u64 	%rd199, b58digits_ordered;
	add.s64 	%rd200, %rd199, %rd198;
	ld.global.nc.u8 	%rs280, [%rd200];
	cvt.u16.u8 	%rs281, %rs280;
	add.s64 	%rd201, %rd3, %rd215;
	st.local.u8 	[%rd201], %rs281;
	add.s64 	%rd215, %rd215, 1;
	add.s64 	%rd22, %rd223, 1;
	setp.ne.s64 	%p208, %rd223, %rd6;
	mov.u64 	%rd223, %rd22;
	@%p208 bra 	$L__BB1_84;
$L__BB1_85:
	add.s64 	%rd202, %rd3, %rd215;
	mov.b16 	%rs282, 0;
	st.local.u8 	[%rd202], %rs282;
$L__BB1_86:
	ld.param.u32 	%r415, [vanity_scan_param_11];
	add.s32 	%r416, %r416, 1;
	setp.eq.s32 	%p209, %r416, %r415;
	@%p209 bra 	$L__BB1_135;
	bra.uni 	$L__BB1_38;
$L__BB1_87:
	not.pred 	%p70, %p211;
	mov.u64 	%rd231, %rd26;
	mov.u64 	%rd229, %rd226;
	@%p70 bra 	$L__BB1_88;
	bra.uni 	$L__BB1_104;
$L__BB1_88:
	mov.b64 	%rd232, 0;
$L__BB1_89:
	add.s64 	%rd106, %rd1, %rd232;
	ld.local.u8 	%rs125, [%rd106];
	setp.ne.s16 	%p79, %rs125, 0;
	mov.u64 	%rd235, %rd232;
	@%p79 bra 	$L__BB1_91;
	add.s64 	%rd235, %rd26, 1;
	add.s64 	%rd37, %rd232, 1;
	setp.ne.s64 	%p80, %rd232, %rd26;
	mov.u64 	%rd232, %rd37;
	@%p80 bra 	$L__BB1_89;
$L__BB1_91:
	add.s64 	%rd107, %rd26, %rd226;
	sub.s64 	%rd108, %rd107, %rd235;
	add.s64 	%rd238, %rd108, 1;
	setp.gt.u64 	%p81, %rd238, 255;
	@%p81 bra 	$L__BB1_98;
	and.b16  	%rs126, %rs25, 255;
	setp.ne.s16 	%p82, %rs126, 170;
	setp.eq.s64 	%p83, %rd226, 0;
	or.pred  	%p84, %p82, %p83;
	@%p84 bra 	$L__BB1_95;
	mov.b64 	%rd234, 0;
$L__BB1_94:
	add.s64 	%rd110, %rd3, %rd234;
	mov.b16 	%rs127, 49;
	st.local.u8 	[%rd110], %rs127;
	add.s64 	%rd234, %rd234, 1;
	setp.lt.u64 	%p85, %rd234, %rd226;
	@%p85 bra 	$L__BB1_94;
$L__BB1_95:
	setp.gt.u64 	%p86, %rd235, %rd26;
	@%p86 bra 	$L__BB1_97;
$L__BB1_96:
	add.s64 	%rd111, %rd1, %rd235;
	ld.local.u8 	%rd112, [%rd111];
	mov.u64 	%rd113, b58digits_ordered;
	add.s64 	%rd114, %rd113, %rd112;
	ld.global.nc.u8 	%rs128, [%rd114];
	cvt.u16.u8 	%rs129, %rs128;
	add.s64 	%rd115, %rd3, %rd226;
	st.local.u8 	[%rd115], %rs129;
	add.s64 	%rd226, %rd226, 1;
	add.s64 	%rd45, %rd235, 1;
	setp.ne.s64 	%p87, %rd235, %rd26;
	mov.u64 	%rd235, %rd45;
	@%p87 bra 	$L__BB1_96;
$L__BB1_97:
	add.s64 	%rd116, %rd3, %rd226;
	mov.b16 	%rs130, 0;
	st.local.u8 	[%rd116], %rs130;
	mov.u64 	%rd238, %rd226;
$L__BB1_98:
	ld.param.u32 	%r407, [vanity_scan_param_6];
	setp.eq.s32 	%p88, %r407, 0;
	@%p88 bra 	$L__BB1_118;
	ld.param.s8 	%rs283, [vanity_scan_param_10];
	ld.param.u64 	%rd211, [vanity_scan_param_5];
	ld.param.u64 	%rd210, [vanity_scan_param_4];
	cvta.to.global.u64 	%rd48, %rd210;
	cvta.to.global.u64 	%rd49, %rd211;
	setp.eq.s16 	%p89, %rs283, 0;
	@%p89 bra 	$L__BB1_109;
	mov.b32 	%r435, 0;
$L__BB1_101:
	mul.wide.u32 	%rd117, %r435, 4;
	add.s64 	%rd118, %rd49, %rd117;
	ld.global.u32 	%r69, [%rd118];
	setp.eq.s32 	%p90, %r69, 0;
	@%p90 bra 	$L__BB1_130;
	setp.eq.s64 	%p91, %rd238, 0;
	@%p91 bra 	$L__BB1_115;
	mov.b64 	%rd240, 0;
	bra.uni 	$L__BB1_129;
$L__BB1_104:
	mov.u64 	%rd29, %rd231;
	add.s64 	%rd102, %rd2, %rd229;
	ld.local.u8 	%rs122, [%rd102];
	setp.ge.u64 	%p71, %rd29, %rd26;
	setp.eq.s16 	%p72, %rs122, 0;
	and.pred  	%p73, %p71, %p72;
	mov.u64 	%rd231, %rd26;
	@%p73 bra 	$L__BB1_108;
	cvt.u32.u16 	%r224, %rs122;
	and.b32  	%r431, %r224, 255;
	mov.u64 	%rd230, %rd26;
$L__BB1_106:
	add.s64 	%rd104, %rd1, %rd230;
	ld.local.u8 	%rs124, [%rd104];
	mul.wide.u16 	%r225, %rs124, 256;
	add.s32 	%r58, %r225, %r431;
	mul.hi.s32 	%r226, %r58, -1925330167;
	add.s32 	%r227, %r226, %r58;
	shr.u32 	%r228, %r227, 31;
	shr.u32 	%r229, %r227, 5;
	add.s32 	%r230, %r229, %r228;
	mul.lo.s32 	%r231, %r230, 58;
	sub.s32 	%r232, %r58, %r231;
	st.local.u8 	[%rd104], %r232;
	setp.eq.s64 	%p74, %rd230, 0;
	mov.b64 	%rd231, 0;
	@%p74 bra 	$L__BB1_108;
	shr.u32 	%r235, %r227, 31;
	shr.s32 	%r236, %r227, 5;
	add.s32 	%r431, %r236, %r235;
	add.s64 	%rd230, %rd230, -1;
	setp.gt.u64 	%p75, %rd230, %rd29;
	add.s32 	%r237, %r58, -58;
	setp.lt.u32 	%p76, %r237, -115;
	or.pred  	%p77, %p75, %p76;
	mov.u64 	%rd231, %rd230;
	@%p77 bra 	$L__BB1_106;
$L__BB1_108:
	add.s64 	%rd229, %rd229, 1;
	setp.eq.s64 	%p78, %rd229, 32;
	@%p78 bra 	$L__BB1_88;
	bra.uni 	$L__BB1_104;
$L__BB1_109:
	mov.b32 	%r432, 0;
$L__BB1_110:
	mul.wide.u32 	%rd124, %r432, 4;
	add.s64 	%rd125, %rd49, %rd124;
	ld.global.u32 	%r61, [%rd125];
	setp.eq.s32 	%p101, %r61, 0;
	@%p101 bra 	$L__BB1_117;
	setp.eq.s64 	%p102, %rd238, 0;
	@%p102 bra 	$L__BB1_115;
	mov.b64 	%rd239, 0;
$L__BB1_113:
	add.s64 	%rd127, %rd3, %rd239;
	mul.wide.u32 	%rd128, %r432, 16;
	add.s64 	%rd129, %rd48, %rd128;
	add.s64 	%rd130, %rd129, %rd239;
	ld.global.u8 	%rs145, [%rd130];
	ld.local.u8 	%rs148, [%rd127];
	setp.ne.s16 	%p103, %rs145, 63;
	setp.ne.s16 	%p104, %rs148, %rs145;
	and.pred  	%p105, %p103, %p104;
	@%p105 bra 	$L__BB1_117;
	cvt.u32.u64 	%r242, %rd239;
	add.s32 	%r243, %r242, 1;
	setp.lt.u32 	%p106, %r243, %r61;
	cvt.u64.u32 	%rd239, %r243;
	setp.gt.u64 	%p107, %rd238, %rd239;
	and.pred  	%p108, %p106, %p107;
	@%p108 bra 	$L__BB1_113;
$L__BB1_115:
	ld.param.u64 	%rd209, [vanity_scan_param_3];
	cvta.to.global.u64 	%rd151, %rd209;
	atom.global.add.u32 	%r76, [%rd151], 1;
	setp.gt.u32 	%p129, %r76, 99999;
	@%p129 bra 	$L__BB1_134;
	ld.param.u64 	%rd208, [vanity_scan_param_2];
	ld.param.u64 	%rd207, [vanity_scan_param_1];
	shl.b32 	%r254, %r76, 5;
	cvt.u64.u32 	%rd152, %r254;
	cvta.to.global.u64 	%rd153, %rd207;
	add.s64 	%rd154, %rd153, %rd152;
	st.global.u8 	[%rd154], %rs25;
	cvta.to.global.u64 	%rd155, %rd208;
	add.s64 	%rd156, %rd155, %rd152;
	xor.b16  	%rs171, %rs25, 170;
	st.global.u8 	[%rd156], %rs171;
	st.global.u8 	[%rd154+1], %rs26;
	xor.b16  	%rs172, %rs26, 170;
	st.global.u8 	[%rd156+1], %rs172;
	st.global.u8 	[%rd154+2], %rs27;
	xor.b16  	%rs173, %rs27, 170;
	st.global.u8 	[%rd156+2], %rs173;
	st.global.u8 	[%rd154+3], %rs28;
	xor.b16  	%rs174, %rs28, 170;
	st.global.u8 	[%rd156+3], %rs174;
	st.global.u8 	[%rd154+4], %rs29;
	xor.b16  	%rs175, %rs29, 170;
	st.global.u8 	[%rd156+4], %rs175;
	st.global.u8 	[%rd154+5], %rs30;
	xor.b16  	%rs176, %rs30, 170;
	st.global.u8 	[%rd156+5], %rs176;
	st.global.u8 	[%rd154+6], %rs31;
	xor.b16  	%rs177, %rs31, 170;
	st.global.u8 	[%rd156+6], %rs177;
	st.global.u8 	[%rd154+7], %rs32;
	xor.b16  	%rs178, %rs32, 170;
	st.global.u8 	[%rd156+7], %rs178;
	st.global.u8 	[%rd154+8], %rs33;
	xor.b16  	%rs179, %rs33, 170;
	st.global.u8 	[%rd156+8], %rs179;
	st.global.u8 	[%rd154+9], %rs34;
	xor.b16  	%rs180, %rs34, 170;
	st.global.u8 	[%rd156+9], %rs180;
	st.global.u8 	[%rd154+10], %rs35;
	xor.b16  	%rs181, %rs35, 170;
	st.global.u8 	[%rd156+10], %rs181;
	st.global.u8 	[%rd154+11], %rs36;
	xor.b16  	%rs182, %rs36, 170;
	st.global.u8 	[%rd156+11], %rs182;
	st.global.u8 	[%rd154+12], %rs37;
	xor.b16  	%rs183, %rs37, 170;
	st.global.u8 	[%rd156+12], %rs183;
	st.global.u8 	[%rd154+13], %rs38;
	xor.b16  	%rs184, %rs38, 170;
	st.global.u8 	[%rd156+13], %rs184;
	st.global.u8 	[%rd154+14], %rs39;
	xor.b16  	%rs185, %rs39, 170;
	st.global.u8 	[%rd156+14], %rs185;
	st.global.u8 	[%rd154+15], %rs40;
	xor.b16  	%rs186, %rs40, 170;
	st.global.u8 	[%rd156+15], %rs186;
	st.global.u8 	[%rd154+16], %rs41;
	xor.b16  	%rs187, %rs41, 170;
	st.global.u8 	[%rd156+16], %rs187;
	st.global.u8 	[%rd154+17], %rs42;
	xor.b16  	%rs188, %rs42, 170;
	st.global.u8 	[%rd156+17], %rs188;
	st.global.u8 	[%rd154+18], %rs43;
	xor.b16  	%rs189, %rs43, 170;
	st.global.u8 	[%rd156+18], %rs189;
	st.global.u8 	[%rd154+19], %rs44;
	xor.b16  	%rs190, %rs44, 170;
	st.global.u8 	[%rd156+19], %rs190;
	st.global.u8 	[%rd154+20], %rs45;
	xor.b16  	%rs191, %rs45, 170;
	st.global.u8 	[%rd156+20], %rs191;
	st.global.u8 	[%rd154+21], %rs46;
	xor.b16  	%rs192, %rs46, 170;
	st.global.u8 	[%rd156+21], %rs192;
	st.global.u8 	[%rd154+22], %rs47;
	xor.b16  	%rs193, %rs47, 170;
	st.global.u8 	[%rd156+22], %rs193;
	st.global.u8 	[%rd154+23], %rs48;
	xor.b16  	%rs194, %rs48, 170;
	st.global.u8 	[%rd156+23], %rs194;
	st.global.u8 	[%rd154+24], %rs49;
	xor.b16  	%rs195, %rs49, 170;
	st.global.u8 	[%rd156+24], %rs195;
	st.global.u8 	[%rd154+25], %rs50;
	xor.b16  	%rs196, %rs50, 170;
	st.global.u8 	[%rd156+25], %rs196;
	st.global.u8 	[%rd154+26], %rs51;
	xor.b16  	%rs197, %rs51, 170;
	st.global.u8 	[%rd156+26], %rs197;
	st.global.u8 	[%rd154+27], %rs52;
	xor.b16  	%rs198, %rs52, 170;
	st.global.u8 	[%rd156+27], %rs198;
	st.global.u8 	[%rd154+28], %rs53;
	xor.b16  	%rs199, %rs53, 170;
	st.global.u8 	[%rd156+28], %rs199;
	st.global.u8 	[%rd154+29], %rs54;
	xor.b16  	%rs200, %rs54, 170;
	st.global.u8 	[%rd156+29], %rs200;
	st.global.u8 	[%rd154+30], %rs55;
	xor.b16  	%rs201, %rs55, 170;
	st.global.u8 	[%rd156+30], %rs201;
	add.s32 	%r255, %r438, %r443;
	shr.u32 	%r256, %r255, 24;
	cvt.u16.u32 	%rs202, %r256;
	st.global.u8 	[%rd154+31], %rs202;
	xor.b16  	%rs203, %rs202, 170;
	st.global.u8 	[%rd156+31], %rs203;
	bra.uni 	$L__BB1_134;
$L__BB1_117:
	ld.param.u32 	%r409, [vanity_scan_param_6];
	add.s32 	%r432, %r432, 1;
	setp.eq.s32 	%p109, %r432, %r409;
	@%p109 bra 	$L__BB1_118;
	bra.uni 	$L__BB1_110;
$L__BB1_118:
	ld.param.u32 	%r411, [vanity_scan_param_9];
	setp.eq.s32 	%p110, %r411, 0;
	@%p110 bra 	$L__BB1_134;
	ld.param.s8 	%rs284, [vanity_scan_param_10];
	ld.param.u64 	%rd214, [vanity_scan_param_8];
	cvta.to.global.u64 	%rd52, %rd214;
	setp.eq.s16 	%p111, %rs284, 0;
	@%p111 bra 	$L__BB1_123;
	mov.b32 	%r436, 0;
$L__BB1_121:
	mul.wide.u32 	%rd131, %r436, 4;
	add.s64 	%rd132, %rd52, %rd131;
	ld.global.u32 	%r72, [%rd132];
	setp.eq.s32 	%p112, %r72, 0;
	cvt.u64.u32 	%rd133, %r72;
	setp.lt.u64 	%p113, %rd238, %rd133;
	or.pred  	%p114, %p112, %p113;
	@%p114 bra 	$L__BB1_133;
	mov.b32 	%r437, 0;
	bra.uni 	$L__BB1_132;
$L__BB1_123:
	mov.b32 	%r433, 0;
$L__BB1_124:
	mul.wide.u32 	%rd141, %r433, 4;
	add.s64 	%rd142, %rd52, %rd141;
	ld.global.u32 	%r64, [%rd142];
	setp.eq.s32 	%p122, %r64, 0;
	cvt.u64.u32 	%rd143, %r64;
	setp.lt.u64 	%p123, %rd238, %rd143;
	or.pred  	%p124, %p122, %p123;
	@%p124 bra 	$L__BB1_136;
	mov.b32 	%r434, 0;
$L__BB1_126:
	ld.param.u64 	%rd213, [vanity_scan_param_7];
	cvt.u32.u64 	%r251, %rd238;
	add.s32 	%r252, %r434, %r251;
	sub.s32 	%r253, %r252, %r64;
	cvt.u64.u32 	%rd144, %r253;
	add.s64 	%rd145, %rd3, %rd144;
	cvt.u64.u32 	%rd146, %r434;
	cvta.to.global.u64 	%rd147, %rd213;
	mul.wide.u32 	%rd148, %r433, 16;
	add.s64 	%rd149, %rd147, %rd148;
	add.s64 	%rd150, %rd149, %rd146;
	ld.global.u8 	%rs165, [%rd150];
	ld.local.u8 	%rs168, [%rd145];
	setp.ne.s16 	%p125, %rs165, 63;
	setp.ne.s16 	%p126, %rs168, %rs165;
	and.pred  	%p127, %p125, %p126;
	@%p127 bra 	$L__BB1_136;
	add.s32 	%r434, %r434, 1;
	setp.lt.u32 	%p128, %r434, %r64;
	@%p128 bra 	$L__BB1_126;
	bra.uni 	$L__BB1_115;
$L__BB1_128:
	cvt.u32.u64 	%r239, %rd240;
	add.s32 	%r240, %r239, 1;
	setp.ge.u32 	%p97, %r240, %r69;
	cvt.u64.u32 	%rd240, %r240;
	setp.le.u64 	%p98, %rd238, %rd240;
	or.pred  	%p99, %p97, %p98;
	@%p99 bra 	$L__BB1_115;
$L__BB1_129:
	add.s64 	%rd120, %rd3, %rd240;
	mul.wide.u32 	%rd121, %r435, 16;
	add.s64 	%rd122, %rd48, %rd121;
	add.s64 	%rd123, %rd122, %rd240;
	ld.global.u8 	%rs131, [%rd123];
	ld.local.u8 	%rs132, [%rd120];
	add.s16 	%rs133, %rs132, -65;
	and.b16  	%rs134, %rs133, 255;
	setp.lt.u16 	%p92, %rs134, 26;
	add.s16 	%rs135, %rs132, 32;
	selp.b16 	%rs136, %rs135, %rs132, %p92;
	and.b16  	%rs138, %rs136, 255;
	add.s16 	%rs139, %rs131, -65;
	and.b16  	%rs140, %rs139, 255;
	setp.lt.u16 	%p93, %rs140, 26;
	add.s16 	%rs141, %rs131, 32;
	selp.b16 	%rs142, %rs141, %rs131, %p93;
	and.b16  	%rs144, %rs142, 255;
	setp.eq.s16 	%p94, %rs144, 63;
	setp.eq.s16 	%p95, %rs138, %rs144;
	or.pred  	%p96, %p94, %p95;
	@%p96 bra 	$L__BB1_128;
$L__BB1_130:
	ld.param.u32 	%r408, [vanity_scan_param_6];
	add.s32 	%r435, %r435, 1;
	setp.eq.s32 	%p100, %r435, %r408;
	@%p100 bra 	$L__BB1_118;
	bra.uni 	$L__BB1_101;
$L__BB1_131:
	add.s32 	%r437, %r437, 1;
	setp.ge.u32 	%p120, %r437, %r72;
	@%p120 bra 	$L__BB1_115;
$L__BB1_132:
	ld.param.u64 	%rd212, [vanity_scan_param_7];
	cvt.u32.u64 	%r246, %rd238;
	add.s32 	%r247, %r437, %r246;
	sub.s32 	%r248, %r247, %r72;
	cvt.u64.u32 	%rd134, %r248;
	add.s64 	%rd135, %rd3, %rd134;
	cvt.u64.u32 	%rd136, %r437;
	cvta.to.global.u64 	%rd137, %rd212;
	mul.wide.u32 	%rd138, %r436, 16;
	add.s64 	%rd139, %rd137, %rd138;
	add.s64 	%rd140, %rd139, %rd136;
	ld.global.u8 	%rs151, [%rd140];
	ld.local.u8 	%rs152, [%rd135];
	add.s16 	%rs153, %rs152, -65;
	and.b16  	%rs154, %rs153, 255;
	setp.lt.u16 	%p115, %rs154, 26;
	add.s16 	%rs155, %rs152, 32;
	selp.b16 	%rs156, %rs155, %rs152, %p115;
	and.b16  	%rs158, %rs156, 255;
	add.s16 	%rs159, %rs151, -65;
	and.b16  	%rs160, %rs159, 255;
	setp.lt.u16 	%p116, %rs160, 26;
	add.s16 	%rs161, %rs151, 32;
	selp.b16 	%rs162, %rs161, %rs151, %p116;
	and.b16  	%rs164, %rs162, 255;
	setp.eq.s16 	%p117, %rs164, 63;
	setp.eq.s16 	%p118, %rs158, %rs164;
	or.pred  	%p119, %p117, %p118;
	@%p119 bra 	$L__BB1_131;
$L__BB1_133:
	ld.param.u32 	%r412, [vanity_scan_param_9];
	add.s32 	%r436, %r436, 1;
	setp.eq.s32 	%p121, %r436, %r412;
	@%p121 bra 	$L__BB1_134;
	bra.uni 	$L__BB1_121;
$L__BB1_134:
	ld.param.u32 	%r414, [vanity_scan_param_11];
	add.s32 	%r424, %r424, 1;
	setp.ne.s32 	%p131, %r424, %r414;
	@%p131 bra 	$L__BB1_3;
$L__BB1_135:
	ld.param.u64 	%rd206, [vanity_scan_param_0];
	cvta.to.global.u64 	%rd203, %rd206;
	mov.u32 	%r402, %ctaid.x;
	mov.u32 	%r403, %ntid.x;
	mov.u32 	%r404, %tid.x;
	mad.lo.s32 	%r405, %r402, %r403, %r404;
	mul.wide.s32 	%rd204, %r405, 48;
	add.s64 	%rd205, %rd203, %rd204;
	st.global.v2.u32 	[%rd205], {%r443, %r442};
	st.global.v2.u32 	[%rd205+8], {%r441, %r440};
	st.global.v2.u32 	[%rd205+16], {%r439, %r438};
	st.global.v2.u32 	[%rd205+24], {%r7, %r8};
	st.global.f32 	[%rd205+32], %f1;
	st.global.f64 	[%rd205+40], %fd1;
	ret;
$L__BB1_136:
	ld.param.u32 	%r413, [vanity_scan_param_9];
	add.s32 	%r433, %r433, 1;
	setp.eq.s32 	%p130, %r433, %r413;
	@%p130 bra 	$L__BB1_134;
	bra.uni 	$L__BB1_124;

}


// ===== COMPILED SASS (sm_100) =====

	.target	sm_100

	.elftype	@"ET_EXEC"


//--------------------- .note.nv.tkinfo           --------------------------
	.section	.note.nv.tkinfo,"",@"SHT_NOTE"
	.sectionflags	@"SHF_NOTE_NV_TKINFO"
	.tkinfo
        /*0018*/ 	.word	0x00000002
        /*0030*/ 	.string	""
        /*0030*/ 	.string	"ptxas"
        /*0030*/ 	.string	"Cuda compilation tools, release 13.0, V13.0.88"
        /*0030*/ 	.string	"Build cuda_13.0.r13.0/compiler.36424714_0"
        /*0030*/ 	.string	"-arch sm_100 -m 64 "



//--------------------- .note.nv.cuinfo           --------------------------
	.section	.note.nv.cuinfo,"",@"SHT_NOTE"
	.sectionflags	@"SHF_NOTE_NV_CUINFO"
        /*0018*/ 	.short	0x0002
        /*001a*/ 	.short	0x0064
        /*001c*/ 	.short	0x0082
	.zero		2


//--------------------- .nv.info                  --------------------------
	.section	.nv.info,"",@"SHT_CUDA_INFO"
	.align	4


	//----- nvinfo : EIATTR_REGCOUNT
	.align		4
        /*0000*/ 	.byte	0x04, 0x2f
        /*0002*/ 	.short	(.L_11 - .L_10)
	.align		4
.L_10:
        /*0004*/ 	.word	index@(vanity_init)
        /*0008*/ 	.word	0x0000001f


	//----- nvinfo : EIATTR_FRAME_SIZE
	.align		4
.L_11:
        /*000c*/ 	.byte	0x04, 0x11
        /*000e*/ 	.short	(.L_13 - .L_12)
	.align		4
.L_12:
        /*0010*/ 	.word	index@(vanity_init)
        /*0014*/ 	.word	0x00000000


	//----- nvinfo : EIATTR_REGCOUNT
	.align		4
.L_13:
        /*0018*/ 	.byte	0x04, 0x2f
        /*001a*/ 	.short	(.L_15 - .L_14)
	.align		4
.L_14:
        /*001c*/ 	.word	index@(vanity_scan)
        /*0020*/ 	.word	0x0000003e


	//----- nvinfo : EIATTR_FRAME_SIZE
	.align		4
.L_15:
        /*0024*/ 	.byte	0x04, 0x11
        /*0026*/ 	.short	(.L_17 - .L_16)
	.align		4
.L_16:
        /*0028*/ 	.word	index@(vanity_scan)
        /*002c*/ 	.word	0x00000220


	//----- nvinfo : EIATTR_MIN_STACK_SIZE
	.align		4
.L_17:
        /*0030*/ 	.byte	0x04, 0x12
        /*0032*/ 	.short	(.L_19 - .L_18)
	.align		4
.L_18:
        /*0034*/ 	.word	index@(vanity_scan)
        /*0038*/ 	.word	0x00000220


	//----- nvinfo : EIATTR_MIN_STACK_SIZE
	.align		4
.L_19:
        /*003c*/ 	.byte	0x04, 0x12
        /*003e*/ 	.short	(.L_21 - .L_20)
	.align		4
.L_20:
        /*0040*/ 	.word	index@(vanity_init)
        /*0044*/ 	.word	0x00000000
.L_21:


//--------------------- .nv.compat                --------------------------
	.section	.nv.compat,"",@"SHT_CUDA_COMPAT_INFO"
	.align	4
        /*0000*/ 	.byte	0x02, 0x09, 0x00, 0x00, 0x02, 0x02, 0x01, 0x00, 0x02, 0x05, 0x05, 0x00, 0x03, 0x07, 0x01, 0x01
        /*0010*/ 	.byte	0x02, 0x03, 0x00, 0x00, 0x02, 0x06, 0x01, 0x00, 0x04, 0x0b, 0x08, 0x00, 0x09, 0x00, 0x00, 0x00
        /*0020*/ 	.byte	0x00, 0x00, 0x00, 0x00


//--------------------- .nv.info.vanity_scan      --------------------------
	.section	.nv.info.vanity_scan,"",@"SHT_CUDA_INFO"
	.sectionflags	@""
	.align	4


	//----- nvinfo : EIATTR_CUDA_API_VERSION
	.align		4
        /*0000*/ 	.byte	0x04, 0x37
        /*0002*/ 	.short	(.L_23 - .L_22)
.L_22:
        /*0004*/ 	.word	0x00000082


	//----- nvinfo : EIATTR_KPARAM_INFO
	.align		4
.L_23:
        /*0008*/ 	.byte	0x04, 0x17
        /*000a*/ 	.short	(.L_25 - .L_24)
.L_24:
        /*000c*/ 	.word	0x00000000
        /*0010*/ 	.short	0x000b
        /*0012*/ 	.short	0x0050
        /*0014*/ 	.byte	0x00, 0xf0, 0x11, 0x00


	//----- nvinfo : EIATTR_KPARAM_INFO
	.align		4
.L_25:
        /*0018*/ 	.byte	0x04, 0x17
        /*001a*/ 	.short	(.L_27 - .L_26)
.L_26:
        /*001c*/ 	.word	0x00000000
        /*0020*/ 	.short	0x000a
        /*0022*/ 	.short	0x004c
        /*0024*/ 	.byte	0x00, 0xf0, 0x05, 0x00


	//----- nvinfo : EIATTR_KPARAM_INFO
	.align		4
.L_27:
        /*0028*/ 	.byte	0x04, 0x17
        /*002a*/ 	.short	(.L_29 - .L_28)
.L_28:
        /*002c*/ 	.word	0x00000000
        /*0030*/ 	.short	0x0009
        /*0032*/ 	.short	0x0048
        /*0034*/ 	.byte	0x00, 0xf0, 0x11, 0x00


	//----- nvinfo : EIATTR_KPARAM_INFO
	.align		4
.L_29:
        /*0038*/ 	.byte	0x04, 0x17
        /*003a*/ 	.short	(.L_31 - .L_30)
.L_30:
        /*003c*/ 	.word	0x00000000
        /*0040*/ 	.short	0x0008
        /*0042*/ 	.short	0x0040
        /*0044*/ 	.byte	0x00, 0xf5, 0x21, 0x00


	//----- nvinfo : EIATTR_KPARAM_INFO
	.align		4
.L_31:
        /*0048*/ 	.byte	0x04, 0x17
        /*004a*/ 	.short	(.L_33 - .L_32)
.L_32:
        /*004c*/ 	.word	0x00000000
        /*0050*/ 	.short	0x0007
        /*0052*/ 	.short	0x0038
        /*0054*/ 	.byte	0x00, 0xf5, 0x21, 0x00


	//----- nvinfo : EIATTR_KPARAM_INFO
	.align		4
.L_33:
        /*0058*/ 	.byte	0x04, 0x17
        /*005a*/ 	.short	(.L_35 - .L_34)
.L_34:
        /*005c*/ 	.word	0x00000000
        /*0060*/ 	.short	0x0006
        /*0062*/ 	.short	0x0030
        /*0064*/ 	.byte	0x00, 0xf0, 0x11, 0x00


	//----- nvinfo : EIATTR_KPARAM_INFO
	.align		4
.L_35:
        /*0068*/ 	.byte	0x04, 0x17
        /*006a*/ 	.short	(.L_37 - .L_36)
.L_36:
        /*006c*/ 	.word	0x00000000
        /*0070*/ 	.short	0x0005
        /*0072*/ 	.short	0x0028
        /*0074*/ 	.byte	0x00, 0xf5, 0x21, 0x00


	//----- nvinfo : EIATTR_KPARAM_INFO
	.align		4
.L_37:
        /*0078*/ 	.byte	0x04, 0x17
        /*007a*/ 	.short	(.L_39 - .L_38)
.L_38:
        /*007c*/ 	.word	0x00000000
        /*0080*/ 	.short	0x0004
        /*0082*/ 	.short	0x0020
        /*0084*/ 	.byte	0x00, 0xf5, 0x21, 0x00


	//----- nvinfo : EIATTR_KPARAM_INFO
	.align		4
.L_39:
        /*0088*/ 	.byte	0x04, 0x17
        /*008a*/ 	.short	(.L_41 - .L_40)
.L_40:
        /*008c*/ 	.word	0x00000000
        /*0090*/ 	.short	0x0003
        /*0092*/ 	.short	0x0018
        /*0094*/ 	.byte	0x00, 0xf5, 0x21, 0x00


	//----- nvinfo : EIATTR_KPARAM_INFO
	.align		4
.L_41:
        /*0098*/ 	.byte	0x04, 0x17
        /*009a*/ 	.short	(.L_43 - .L_42)
.L_42:
        /*009c*/ 	.word	0x00000000
        /*00a0*/ 	.short	0x0002
        /*00a2*/ 	.short	0x0010
        /*00a4*/ 	.byte	0x00, 0xf5, 0x21, 0x00


	//----- nvinfo : EIATTR_KPARAM_INFO
	.align		4
.L_43:
        /*00a8*/ 	.byte	0x04, 0x17
        /*00aa*/ 	.short	(.L_45 - .L_44)
.L_44:
        /*00ac*/ 	.word	0x00000000
        /*00b0*/ 	.short	0x0001
        /*00b2*/ 	.short	0x0008
        /*00b4*/ 	.byte	0x00, 0xf5, 0x21, 0x00


	//----- nvinfo : EIATTR_KPARAM_INFO
	.align		4
.L_45:
        /*00b8*/ 	.byte	0x04, 0x17
        /*00ba*/ 	.short	(.L_47 - .L_46)
.L_46:
        /*00bc*/ 	.word	0x00000000
        /*00c0*/ 	.short	0x0000
        /*00c2*/ 	.short	0x0000
        /*00c4*/ 	.byte	0x00, 0xf5, 0x21, 0x00


	//----- nvinfo : EIATTR_SPARSE_MMA_MASK
	.align		4
.L_47:
        /*00c8*/ 	.byte	0x03, 0x50
        /*00ca*/ 	.short	0x0000


	//----- nvinfo : EIATTR_MAXREG_COUNT
	.align		4
        /*00cc*/ 	.byte	0x03, 0x1b
        /*00ce*/ 	.short	0x00ff


	//----- nvinfo : EIATTR_MERCURY_ISA_VERSION
	.align		4
        /*00d0*/ 	.byte	0x03, 0x5f
        /*00d2*/ 	.short	0x0101


	//----- nvinfo : EIATTR_INT_WARP_WIDE_INSTR_OFFSETS
	.align		4
        /*00d4*/ 	.byte	0x04, 0x31
        /*00d6*/ 	.short	(.L_49 - .L_48)


	//   ....[0]....
.L_48:
        /*00d8*/ 	.word	0x000030e0


	//   ....[1]....
        /*00dc*/ 	.word	0x00003170


	//----- nvinfo : EIATTR_VRC_CTA_INIT_COUNT
	.align		4
.L_49:
        /*00e0*/ 	.byte	0x02, 0x4a
	.zero		1
	.zero		1


	//----- nvinfo : EIATTR_EXIT_INSTR_OFFSETS
	.align		4
        /*00e4*/ 	.byte	0x04, 0x1c
        /*00e6*/ 	.short	(.L_51 - .L_50)


	//   ....[0]....
.L_50:
        /*00e8*/ 	.word	0x00005600


	//----- nvinfo : EIATTR_CRS_STACK_SIZE
	.align		4
.L_51:
        /*00ec*/ 	.byte	0x04, 0x1e
        /*00ee*/ 	.short	(.L_53 - .L_52)
.L_52:
        /*00f0*/ 	.word	0x00000000


	//----- nvinfo : EIATTR_CBANK_PARAM_SIZE
	.align		4
.L_53:
        /*00f4*/ 	.byte	0x03, 0x19
        /*00f6*/ 	.short	0x0054


	//----- nvinfo : EIATTR_PARAM_CBANK
	.align		4
        /*00f8*/ 	.byte	0x04, 0x0a
        /*00fa*/ 	.short	(.L_55 - .L_54)
	.align		4
.L_54:
        /*00fc*/ 	.word	index@(.nv.constant0.vanity_scan)
        /*0100*/ 	.short	0x0380
        /*0102*/ 	.short	0x0054


	//----- nvinfo : EIATTR_SW_WAR
	.align		4
.L_55:
        /*0104*/ 	.byte	0x04, 0x36
        /*0106*/ 	.short	(.L_57 - .L_56)
.L_56:
        /*0108*/ 	.word	0x00000008
.L_57:


//--------------------- .nv.info.vanity_init      --------------------------
	.section	.nv.info.vanity_init,"",@"SHT_CUDA_INFO"
	.sectionflags	@""
	.align	4


	//----- nvinfo : EIATTR_CUDA_API_VERSION
	.align		4
        /*0000*/ 	.byte	0x04, 0x37
        /*0002*/ 	.short	(.L_59 - .L_58)
.L_58:
        /*0004*/ 	.word	0x00000082


	//----- nvinfo : EIATTR_KPARAM_INFO
	.align		4
.L_59:
        /*0008*/ 	.byte	0x04, 0x17
        /*000a*/ 	.short	(.L_61 - .L_60)
.L_60:
        /*000c*/ 	.word	0x00000000
        /*0010*/ 	.short	0x0000
        /*0012*/ 	.short	0x0000
        /*0014*/ 	.byte	0x00, 0xf5, 0x21, 0x00


	//----- nvinfo : EIATTR_SPARSE_MMA_MASK
	.align		4
.L_61:
        /*0018*/ 	.byte	0x03, 0x50
        /*001a*/ 	.short	0x0000


	//----- nvinfo : EIATTR_MAXREG_COUNT
	.align		4
        /*001c*/ 	.byte	0x03, 0x1b
        /*001e*/ 	.short	0x00ff


	//----- nvinfo : EIATTR_MERCURY_ISA_VERSION
	.align		4
        /*0020*/ 	.byte	0x03, 0x5f
        /*0022*/ 	.short	0x0101


	//----- nvinfo : EIATTR_VRC_CTA_INIT_COUNT
	.align		4
        /*0024*/ 	.byte	0x02, 0x4a
	.zero		1
	.zero		1


	//----- nvinfo : EIATTR_EXIT_INSTR_OFFSETS
	.align		4
        /*0028*/ 	.byte	0x04, 0x1c
        /*002a*/ 	.short	(.L_63 - .L_62)


	//   ....[0]....
.L_62:
        /*002c*/ 	.word	0x00000ee0


	//----- nvinfo : EIATTR_CRS_STACK_SIZE
	.align		4
.L_63:
        /*0030*/ 	.byte	0x04, 0x1e
        /*0032*/ 	.short	(.L_65 - .L_64)
.L_64:
        /*0034*/ 	.word	0x00000000


	//----- nvinfo : EIATTR_CBANK_PARAM_SIZE
	.align		4
.L_65:
        /*0038*/ 	.byte	0x03, 0x19
        /*003a*/ 	.short	0x0008


	//----- nvinfo : EIATTR_PARAM_CBANK
	.align		4
        /*003c*/ 	.byte	0x04, 0x0a
        /*003e*/ 	.short	(.L_67 - .L_66)
	.align		4
.L_66:
        /*0040*/ 	.word	index@(.nv.constant0.vanity_init)
        /*0044*/ 	.short	0x0380
        /*0046*/ 	.short	0x0008


	//----- nvinfo : EIATTR_SW_WAR
	.align		4
.L_67:
        /*0048*/ 	.byte	0x04, 0x36
        /*004a*/ 	.short	(.L_69 - .L_68)
.L_68:
        /*004c*/ 	.word	0x00000008
.L_69:


//--------------------- .nv.callgraph             --------------------------
	.section	.nv.callgraph,"",@"SHT_CUDA_CALLGRAPH"
	.align	4
	.sectionentsize	8
	.align		4
        /*0000*/ 	.word	0x00000000
	.align		4
        /*0004*/ 	.word	0xffffffff
	.align		4
        /*0008*/ 	.word	0x00000000
	.align		4
        /*000c*/ 	.word	0xfffffffe
	.align		4
        /*0010*/ 	.word	0x00000000
	.align		4
        /*0014*/ 	.word	0xfffffffd
	.align		4
        /*0018*/ 	.word	0x00000000
	.align		4
        /*001c*/ 	.word	0xfffffffc


//--------------------- .nv.constant4             --------------------------
	.section	.nv.constant4,"a",@progbits
	.align	8
	.align		8
.nv.constant4:
        /*0000*/ 	.dword	precalc_xorwow_matrix
	.align		8
        /*0008*/ 	.dword	precalc_xorwow_offset_matrix
	.align		8
        /*0010*/ 	.dword	mrg32k3aM1
	.align		8
        /*0018*/ 	.dword	mrg32k3aM2
	.align		8
        /*0020*/ 	.dword	mrg32k3aM1SubSeq
	.align		8
        /*0028*/ 	.dword	mrg32k3aM2SubSeq
	.align		8
        /*0030*/ 	.dword	mrg32k3aM1Seq
	.align		8
        /*0038*/ 	.dword	mrg32k3aM2Seq
	.align		8
        /*0040*/ 	.dword	b58digits_ordered


//--------------------- .nv.constant3             --------------------------
	.section	.nv.constant3,"a",@progbits
	.align	8
.nv.constant3:
	.type		__cr_lgamma_table,@object
	.size		__cr_lgamma_table,(.L_8 - __cr_lgamma_table)
__cr_lgamma_table:
        /*0000*/ 	.byte	0x00, 0x00, 0x00, 0x00, 0x00, 0x00, 0x00, 0x00, 0x00, 0x00, 0x00, 0x00, 0x00, 0x00, 0x00, 0x00
        /*0010*/ 	.byte	0xef, 0x39, 0xfa, 0xfe, 0x42, 0x2e, 0xe6, 0x3f, 0x02, 0x20, 0x2a, 0xfa, 0x0b, 0xab, 0xfc, 0x3f
        /*0020*/ 	.byte	0xf9, 0x2c, 0x92, 0x7c, 0xa7, 0x6c, 0x09, 0x40, 0xc9, 0x79, 0x44, 0x3c, 0x64, 0x26, 0x13, 0x40
        /*0030*/ 	.byte	0xca, 0x01, 0xcf, 0x3a, 0x27, 0x51, 0x1a, 0x40, 0x30, 0xcc, 0x2d, 0xf3, 0xe1, 0x0c, 0x21, 0x40
        /*0040*/ 	.byte	0x0d, 0xb7, 0xfc, 0x82, 0x8e, 0x35, 0x25, 0x40
.L_8:


//--------------------- .text.vanity_scan         --------------------------
	.section	.text.vanity_scan,"ax",@progbits
	.align	128
        .global         vanity_scan
        .type           vanity_scan,@function
        .size           vanity_scan,(.L_x_81 - vanity_scan)
        .other          vanity_scan,@"STO_CUDA_ENTRY STV_DEFAULT"
vanity_scan:
.text.vanity_scan:
[----:B------:R-:W0:Y:S01]  /*0000*/  LDC R1, c[0x0][0x37c] ;  /* 0x0000df00ff017b82 */ /* 0x000e220000000800 */
[----:B------:R-:W1:Y:S07]  /*0010*/  S2R R5, SR_TID.X ;  /* 0x0000000000057919 */ /* 0x000e6e0000002100 */
[----:B------:R-:W1:Y:S01]  /*0020*/  S2UR UR4, SR_CTAID.X ;  /* 0x00000000000479c3 */ /* 0x000e620000002500 */
[----:B------:R-:W2:Y:S01]  /*0030*/  LDCU.64 UR6, c[0x0][0x358] ;  /* 0x00006b00ff0677ac */ /* 0x000ea20008000a00 */
[----:B0-----:R-:W-:-:S06]  /*0040*/  VIADD R1, R1, 0xfffffde0 ;  /* 0xfffffde001017836 */ /* 0x001fcc0000000000 */
[----:B------:R-:W1:Y:S08]  /*0050*/  LDC R0, c[0x0][0x360] ;  /* 0x0000d800ff007b82 */ /* 0x000e700000000800 */
[----:B------:R-:W0:Y:S01]  /*0060*/  LDC.64 R2, c[0x0][0x380] ;  /* 0x0000e000ff027b82 */ /* 0x000e220000000a00 */
[----:B-1----:R-:W-:Y:S01]  /*0070*/  IMAD R5, R0, UR4, R5 ;  /* 0x0000000400057c24 */ /* 0x002fe2000f8e0205 */
[----:B------:R-:W1:Y:S03]  /*0080*/  LDCU UR4, c[0x0][0x3d0] ;  /* 0x00007a00ff0477ac */ /* 0x000e660008000800 */
[----:B0-----:R-:W-:-:S05]  /*0090*/  IMAD.WIDE R2, R5, 0x30, R2 ;  /* 0x0000003005027825 */ /* 0x001fca00078e0202 */
[----:B--2---:R0:W5:Y:S04]  /*00a0*/  LDG.E R45, desc[UR6][R2.64+0x20] ;  /* 0x00002006022d7981 */ /* 0x004168000c1e1900 */
[----:B------:R0:W5:Y:S04]  /*00b0*/  LDG.E.64 R20, desc[UR6][R2.64+0x28] ;  /* 0x0000280602147981 */ /* 0x000168000c1e1b00 */
[----:B------:R0:W5:Y:S04]  /*00c0*/  LDG.E.64 R18, desc[UR6][R2.64] ;  /* 0x0000000602127981 */ /* 0x000168000c1e1b00 */
[----:B------:R0:W5:Y:S04]  /*00d0*/  LDG.E.64 R16, desc[UR6][R2.64+0x8] ;  /* 0x0000080602107981 */ /* 0x000168000c1e1b00 */
[----:B------:R0:W5:Y:S04]  /*00e0*/  LDG.E.64 R14, desc[UR6][R2.64+0x10] ;  /* 0x00001006020e7981 */ /* 0x000168000c1e1b00 */
[----:B------:R0:W5:Y:S01]  /*00f0*/  LDG.E.64 R12, desc[UR6][R2.64+0x18] ;  /* 0x00001806020c7981 */ /* 0x000162000c1e1b00 */
[----:B-1----:R-:W-:-:S03]  /*0100*/  UISETP.NE.AND UP0, UPT, UR4, URZ, UPT ;  /* 0x000000ff0400728c */ /* 0x002fc6000bf05270 */
[----:B------:R0:W-:Y:S04]  /*0110*/  STL.128 [R1+0x100], RZ ;  /* 0x000100ff01007387 */ /* 0x0001e80000100c00 */
        /* <DEDUP_REMOVED lines=16> */
[----:B------:R0:W-:Y:S01]  /*0220*/  STL.128 [R1+0x210], RZ ;  /* 0x000210ff01007387 */ /* 0x0001e20000100c00 */
[----:B------:R-:W-:Y:S05]  /*0230*/  BRA.U !UP0, `(.L_x_0) ;  /* 0x0000005108c07547 */ /* 0x000fea000b800000 */
[----:B------:R-:W1:Y:S01]  /*0240*/  LDCU UR4, c[0x0][0x3c8] ;  /* 0x00007900ff0477ac */ /* 0x000e620008000800 */
[----:B------:R-:W1:Y:S02]  /*0250*/  LDCU UR5, c[0x0][0x3b0] ;  /* 0x00007600ff0577ac */ /* 0x000e640008000800 */
[----:B-1----:R-:W-:-:S09]  /*0260*/  ULOP3.LUT UP0, URZ, UR4, UR5, URZ, 0xfc, !UPT ;  /* 0x0000000504ff7292 */ /* 0x002fd2000f80fcff */
[----:B------:R-:W-:Y:S05]  /*0270*/  BRA.U !UP0, `(.L_x_1) ;  /* 0x0000003508a07547 */ /* 0x000fea000b800000 */
[----:B------:R-:W-:-:S05]  /*0280*/  UMOV UR4, URZ ;  /* 0x000000ff00047c82 */ /* 0x000fca0008000000 */
.L_x_50:
[----:B-----5:R-:W-:Y:S01]  /*0290*/  SHF.R.U32.HI R0, RZ, 0x2, R19 ;  /* 0x00000002ff007819 */ /* 0x020fe20000011613 */
[----:B0-----:R-:W-:Y:S01]  /*02a0*/  IMAD.SHL.U32 R2, R15, 0x10, RZ ;  /* 0x000000100f027824 */ /* 0x001fe200078e00ff */
[----:B-1----:R-:W-:Y:S01]  /*02b0*/  SHF.R.U32.HI R5, RZ, 0x2, R16 ;  /* 0x00000002ff057819 */ /* 0x002fe20000011610 */
[----:B------:R-:W0:Y:S01]  /*02c0*/  LDCU UR5, c[0x0][0x3d0] ;  /* 0x00007a00ff0577ac */ /* 0x000e220008000800 */
[----:B------:R-:W-:Y:S01]  /*02d0*/  LOP3.LUT R0, R0, R19, RZ, 0x3c, !PT ;  /* 0x0000001300007212 */ /* 0x000fe200078e3cff */
[----:B------:R-:W-:Y:S01]  /*02e0*/  BSSY.RECONVERGENT B0, `(.L_x_2) ;  /* 0x0000141000007945 */ /* 0x000fe20003800200 */
[----:B------:R-:W-:Y:S01]  /*02f0*/  LOP3.LUT R5, R5, R16, RZ, 0x3c, !PT ;  /* 0x0000001005057212 */ /* 0x000fe200078e3cff */
[----:B------:R-:W-:Y:S01]  /*0300*/  UIADD3 UR4, UPT, UPT, UR4, 0x1, URZ ;  /* 0x0000000104047890 */ /* 0x000fe2000fffe0ff */
[----:B------:R-:W-:Y:S01]  /*0310*/  SHF.R.U32.HI R7, RZ, 0x2, R14 ;  /* 0x00000002ff077819 */ /* 0x000fe2000001160e */
[----:B------:R-:W-:Y:S01]  /*0320*/  IMAD.SHL.U32 R3, R0, 0x2, RZ ;  /* 0x0000000200037824 */ /* 0x000fe200078e00ff */
[----:B------:R-:W-:-:S02]  /*0330*/  SHF.R.U32.HI R16, RZ, 0x2, R15 ;  /* 0x00000002ff107819 */ /* 0x000fc4000001160f */
[----:B------:R-:W-:Y:S02]  /*0340*/  LOP3.LUT R19, R7, R14, RZ, 0x3c, !PT ;  /* 0x0000000e07137212 */ /* 0x000fe400078e3cff */
[----:B------:R-:W-:Y:S02]  /*0350*/  LOP3.LUT R3, R15, R2, R3, 0x96, !PT ;  /* 0x000000020f037212 */ /* 0x000fe400078e9603 */
[----:B------:R-:W-:Y:S02]  /*0360*/  SHF.R.U32.HI R2, RZ, 0x2, R17 ;  /* 0x00000002ff027819 */ /* 0x000fe40000011611 */
[----:B------:R-:W-:Y:S02]  /*0370*/  LOP3.LUT R3, R3, R0, RZ, 0x3c, !PT ;  /* 0x0000000003037212 */ /* 0x000fe400078e3cff */
[----:B------:R-:W-:Y:S01]  /*0380*/  LOP3.LUT R6, R2, R17, RZ, 0x3c, !PT ;  /* 0x0000001102067212 */ /* 0x000fe200078e3cff */
[----:B------:R-:W-:Y:S01]  /*0390*/  IMAD.SHL.U32 R2, R5, 0x2, RZ ;  /* 0x0000000205027824 */ /* 0x000fe200078e00ff */
[--C-:B------:R-:W-:Y:S01]  /*03a0*/  IADD3 R44, PT, PT, R18, 0x587c5, R3.reuse ;  /* 0x000587c5122c7810 */ /* 0x100fe20007ffe003 */
[----:B------:R-:W-:Y:S01]  /*03b0*/  IMAD.SHL.U32 R0, R3, 0x10, RZ ;  /* 0x0000001003007824 */ /* 0x000fe200078e00ff */
[----:B------:R-:W-:Y:S01]  /*03c0*/  SHF.R.U32.HI R4, RZ, 0x2, R3 ;  /* 0x00000002ff047819 */ /* 0x000fe20000011603 */
[----:B0-----:R-:W-:Y:S01]  /*03d0*/  UISETP.NE.AND UP0, UPT, UR4, UR5, UPT ;  /* 0x000000050400728c */ /* 0x001fe2000bf05270 */
[----:B------:R-:W-:-:S02]  /*03e0*/  SHF.R.U32.HI R43, RZ, 0x8, R44 ;  /* 0x00000008ff2b7819 */ /* 0x000fc4000001162c */
[----:B------:R-:W-:Y:S01]  /*03f0*/  LOP3.LUT R0, R3, R0, R2, 0x96, !PT ;  /* 0x0000000003007212 */ /* 0x000fe200078e9602 */
[----:B------:R-:W-:Y:S01]  /*0400*/  IMAD.SHL.U32 R2, R6, 0x2, RZ ;  /* 0x0000000206027824 */ /* 0x000fe200078e00ff */
[----:B------:R-:W-:Y:S02]  /*0410*/  LOP3.LUT R17, R4, R3, RZ, 0x3c, !PT ;  /* 0x0000000304117212 */ /* 0x000fe400078e3cff */
[----:B------:R-:W-:Y:S02]  /*0420*/  LOP3.LUT R5, R0, R5, RZ, 0x3c, !PT ;  /* 0x0000000500057212 */ /* 0x000fe400078e3cff */
[C---:B------:R-:W-:Y:S02]  /*0430*/  LOP3.LUT R0, R44.reuse, 0xffaa, RZ, 0x3c, !PT ;  /* 0x0000ffaa2c007812 */ /* 0x040fe400078e3cff */
[----:B------:R-:W-:Y:S02]  /*0440*/  PRMT R3, R44, 0x7632, R3 ;  /* 0x000076322c037816 */ /* 0x000fe40000000003 */
[----:B------:R-:W-:Y:S01]  /*0450*/  LOP3.LUT R10, R0, 0xffff, RZ, 0xc0, !PT ;  /* 0x0000ffff000a7812 */ /* 0x000fe200078ec0ff */
[----:B------:R-:W-:Y:S01]  /*0460*/  IMAD.SHL.U32 R0, R5, 0x10, RZ ;  /* 0x0000001005007824 */ /* 0x000fe200078e00ff */
[----:B------:R-:W-:-:S02]  /*0470*/  LOP3.LUT R4, R3, 0xffaa, RZ, 0x3c, !PT ;  /* 0x0000ffaa03047812 */ /* 0x000fc400078e3cff */
[----:B------:R-:W-:Y:S02]  /*0480*/  LOP3.LUT R3, R43, 0xffaa, RZ, 0x3c, !PT ;  /* 0x0000ffaa2b037812 */ /* 0x000fe400078e3cff */
[----:B------:R-:W-:Y:S01]  /*0490*/  LOP3.LUT R7, R5, R0, R2, 0x96, !PT ;  /* 0x0000000005077212 */ /* 0x000fe200078e9602 */
[----:B------:R-:W-:Y:S01]  /*04a0*/  IMAD.SHL.U32 R2, R19, 0x2, RZ ;  /* 0x0000000213027824 */ /* 0x000fe200078e00ff */
[----:B------:R-:W-:Y:S02]  /*04b0*/  IADD3 R41, PT, PT, R18, 0xb0f8a, R5 ;  /* 0x000b0f8a12297810 */ /* 0x000fe40007ffe005 */
[----:B------:R-:W-:Y:S02]  /*04c0*/  LOP3.LUT R3, R3, 0xffff, RZ, 0xc0, !PT ;  /* 0x0000ffff03037812 */ /* 0x000fe400078ec0ff */
[----:B------:R-:W-:Y:S02]  /*04d0*/  LOP3.LUT R7, R7, R6, RZ, 0x3c, !PT ;  /* 0x0000000607077212 */ /* 0x000fe400078e3cff */
[----:B------:R-:W-:-:S02]  /*04e0*/  LOP3.LUT R0, R41, 0xffaa, RZ, 0x3c, !PT ;  /* 0x0000ffaa29007812 */ /* 0x000fc400078e3cff */
[----:B------:R-:W-:Y:S02]  /*04f0*/  SHF.R.U32.HI R14, RZ, 0x2, R5 ;  /* 0x00000002ff0e7819 */ /* 0x000fe40000011605 */
[----:B------:R-:W-:Y:S02]  /*0500*/  PRMT R3, R10, 0x3340, R3 ;  /* 0x000033400a037816 */ /* 0x000fe40000000003 */
[----:B------:R-:W-:Y:S01]  /*0510*/  LOP3.LUT R10, R0, 0xffff, RZ, 0xc0, !PT ;  /* 0x0000ffff000a7812 */ /* 0x000fe200078ec0ff */
[----:B------:R-:W-:Y:S01]  /*0520*/  IMAD.SHL.U32 R0, R7, 0x10, RZ ;  /* 0x0000001007007824 */ /* 0x000fe200078e00ff */
[----:B------:R-:W-:Y:S02]  /*0530*/  SHF.R.U32.HI R42, RZ, 0x18, R44 ;  /* 0x00000018ff2a7819 */ /* 0x000fe4000001162c */
[----:B------:R-:W-:Y:S02]  /*0540*/  LOP3.LUT R14, R14, R5, RZ, 0x3c, !PT ;  /* 0x000000050e0e7212 */ /* 0x000fe400078e3cff */
[----:B------:R-:W-:-:S02]  /*0550*/  PRMT R5, R41, 0x7632, R5 ;  /* 0x0000763229057816 */ /* 0x000fc40000000005 */
[----:B------:R-:W-:Y:S02]  /*0560*/  LOP3.LUT R8, R42, 0xffaa, RZ, 0x3c, !PT ;  /* 0x0000ffaa2a087812 */ /* 0x000fe400078e3cff */
[----:B------:R-:W-:Y:S02]  /*0570*/  LOP3.LUT R9, R4, 0xffff, RZ, 0xc0, !PT ;  /* 0x0000ffff04097812 */ /* 0x000fe400078ec0ff */
[----:B------:R-:W-:Y:S02]  /*0580*/  SHF.R.U32.HI R39, RZ, 0x18, R41 ;  /* 0x00000018ff277819 */ /* 0x000fe40000011629 */
[----:B------:R-:W-:Y:S02]  /*0590*/  LOP3.LUT R6, R5, 0xffaa, RZ, 0x3c, !PT ;  /* 0x0000ffaa05067812 */ /* 0x000fe400078e3cff */
[----:B------:R-:W-:Y:S02]  /*05a0*/  LOP3.LUT R2, R7, R0, R2, 0x96, !PT ;  /* 0x0000000007027212 */ /* 0x000fe400078e9602 */
[----:B------:R-:W-:-:S02]  /*05b0*/  IADD3 R38, PT, PT, R18, 0x10974f, R7 ;  /* 0x0010974f12267810 */ /* 0x000fc40007ffe007 */
[----:B------:R-:W-:Y:S02]  /*05c0*/  PRMT R4, R9, 0x3340, R8 ;  /* 0x0000334009047816 */ /* 0x000fe40000000008 */
[----:B------:R-:W-:Y:S02]  /*05d0*/  LOP3.LUT R8, R39, 0xffaa, RZ, 0x3c, !PT ;  /* 0x0000ffaa27087812 */ /* 0x000fe400078e3cff */
[----:B------:R-:W-:Y:S02]  /*05e0*/  LOP3.LUT R9, R6, 0xffff, RZ, 0xc0, !PT ;  /* 0x0000ffff06097812 */ /* 0x000fe400078ec0ff */
[----:B------:R-:W-:Y:S02]  /*05f0*/  LOP3.LUT R19, R2, R19, RZ, 0x3c, !PT ;  /* 0x0000001302137212 */ /* 0x000fe400078e3cff */
[----:B------:R-:W-:Y:S02]  /*0600*/  LOP3.LUT R16, R16, R15, RZ, 0x3c, !PT ;  /* 0x0000000f10107212 */ /* 0x000fe400078e3cff */
[----:B------:R-:W-:-:S02]  /*0610*/  SHF.R.U32.HI R6, RZ, 0x2, R7 ;  /* 0x00000002ff067819 */ /* 0x000fc40000011607 */
[----:B------:R-:W-:Y:S02]  /*0620*/  PRMT R2, R38, 0x7632, R2 ;  /* 0x0000763226027816 */ /* 0x000fe40000000002 */
[----:B------:R-:W-:Y:S02]  /*0630*/  SHF.R.U32.HI R40, RZ, 0x8, R41 ;  /* 0x00000008ff287819 */ /* 0x000fe40000011629 */
[----:B------:R-:W-:Y:S02]  /*0640*/  PRMT R0, R9, 0x3340, R8 ;  /* 0x0000334009007816 */ /* 0x000fe40000000008 */
[----:B------:R-:W-:Y:S01]  /*0650*/  LOP3.LUT R15, R6, R7, RZ, 0x3c, !PT ;  /* 0x00000007060f7212 */ /* 0x000fe200078e3cff */
[----:B------:R-:W-:Y:S01]  /*0660*/  IMAD.SHL.U32 R6, R16, 0x2, RZ ;  /* 0x0000000210067824 */ /* 0x000fe200078e00ff */
[----:B------:R-:W-:Y:S01]  /*0670*/  LOP3.LUT R9, R2, 0xffaa, RZ, 0x3c, !PT ;  /* 0x0000ffaa02097812 */ /* 0x000fe200078e3cff */
[----:B------:R-:W-:Y:S01]  /*0680*/  IMAD.SHL.U32 R2, R19, 0x10, RZ ;  /* 0x0000001013027824 */ /* 0x000fe200078e00ff */
[----:B------:R-:W-:-:S02]  /*0690*/  LOP3.LUT R5, R40, 0xffaa, RZ, 0x3c, !PT ;  /* 0x0000ffaa28057812 */ /* 0x000fc400078e3cff */
[--C-:B------:R-:W-:Y:S02]  /*06a0*/  SHF.R.U32.HI R36, RZ, 0x8, R38.reuse ;  /* 0x00000008ff247819 */ /* 0x100fe40000011626 */
[----:B------:R-:W-:Y:S02]  /*06b0*/  LOP3.LUT R5, R5, 0xffff, RZ, 0xc0, !PT ;  /* 0x0000ffff05057812 */ /* 0x000fe400078ec0ff */
[----:B------:R-:W-:Y:S02]  /*06c0*/  LOP3.LUT R11, R9, 0xffff, RZ, 0xc0, !PT ;  /* 0x0000ffff090b7812 */ /* 0x000fe400078ec0ff */
[----:B------:R-:W-:Y:S02]  /*06d0*/  SHF.R.U32.HI R37, RZ, 0x18, R38 ;  /* 0x00000018ff257819 */ /* 0x000fe40000011626 */
[----:B------:R-:W-:Y:S01]  /*06e0*/  LOP3.LUT R9, R19, R2, R6, 0x96, !PT ;  /* 0x0000000213097212 */ /* 0x000fe200078e9606 */
[----:B------:R-:W-:Y:S01]  /*06f0*/  IMAD.SHL.U32 R2, R17, 0x2, RZ ;  /* 0x0000000211027824 */ /* 0x000fe200078e00ff */
[----:B------:R-:W-:-:S02]  /*0700*/  LOP3.LUT R7, R38, 0xffaa, RZ, 0x3c, !PT ;  /* 0x0000ffaa26077812 */ /* 0x000fc400078e3cff */
[----:B------:R-:W-:Y:S02]  /*0710*/  LOP3.LUT R8, R36, 0xffaa, RZ, 0x3c, !PT ;  /* 0x0000ffaa24087812 */ /* 0x000fe400078e3cff */
[----:B------:R-:W-:Y:S02]  /*0720*/  IADD3 R35, PT, PT, R18, 0x161f14, R19 ;  /* 0x00161f1412237810 */ /* 0x000fe40007ffe013 */
[----:B------:R-:W-:Y:S02]  /*0730*/  PRMT R5, R10, 0x3340, R5 ;  /* 0x000033400a057816 */ /* 0x000fe40000000005 */
[----:B------:R-:W-:Y:S02]  /*0740*/  LOP3.LUT R10, R37, 0xffaa, RZ, 0x3c, !PT ;  /* 0x0000ffaa250a7812 */ /* 0x000fe400078e3cff */
[----:B------:R-:W-:Y:S02]  /*0750*/  LOP3.LUT R16, R9, R16, RZ, 0x3c, !PT ;  /* 0x0000001009107212 */ /* 0x000fe400078e3cff */
[----:B------:R-:W-:-:S02]  /*0760*/  LOP3.LUT R7, R7, 0xffff, RZ, 0xc0, !PT ;  /* 0x0000ffff07077812 */ /* 0x000fc400078ec0ff */
[----:B------:R-:W-:Y:S02]  /*0770*/  LOP3.LUT R8, R8, 0xffff, RZ, 0xc0, !PT ;  /* 0x0000ffff08087812 */ /* 0x000fe400078ec0ff */
[----:B------:R-:W-:Y:S02]  /*0780*/  PRMT R9, R35, 0x7632, R9 ;  /* 0x0000763223097816 */ /* 0x000fe40000000009 */
[----:B------:R-:W-:Y:S02]  /*0790*/  PRMT R6, R11, 0x3340, R10 ;  /* 0x000033400b067816 */ /* 0x000fe4000000000a */
[----:B------:R-:W-:Y:S02]  /*07a0*/  PRMT R7, R7, 0x3340, R8 ;  /* 0x0000334007077816 */ /* 0x000fe40000000008 */
[----:B------:R-:W-:Y:S01]  /*07b0*/  LOP3.LUT R11, R9, 0xffaa, RZ, 0x3c, !PT ;  /* 0x0000ffaa090b7812 */ /* 0x000fe200078e3cff */
[----:B------:R-:W-:Y:S01]  /*07c0*/  IMAD.SHL.U32 R9, R16, 0x10, RZ ;  /* 0x0000001010097824 */ /* 0x000fe200078e00ff */
[----:B------:R-:W-:-:S02]  /*07d0*/  LOP3.LUT R8, R35, 0xffaa, RZ, 0x3c, !PT ;  /* 0x0000ffaa23087812 */ /* 0x000fc400078e3cff */
[----:B------:R-:W-:Y:S02]  /*07e0*/  SHF.R.U32.HI R33, RZ, 0x8, R35 ;  /* 0x00000008ff217819 */ /* 0x000fe40000011623 */
[----:B------:R-:W-:Y:S02]  /*07f0*/  LOP3.LUT R23, R8, 0xffff, RZ, 0xc0, !PT ;  /* 0x0000ffff08177812 */ /* 0x000fe400078ec0ff */
[----:B------:R-:W-:Y:S02]  /*0800*/  LOP3.LUT R10, R33, 0xffaa, RZ, 0x3c, !PT ;  /* 0x0000ffaa210a7812 */ /* 0x000fe400078e3cff */
[----:B------:R-:W-:Y:S02]  /*0810*/  LOP3.LUT R8, R16, R9, R2, 0x96, !PT ;  /* 0x0000000910087212 */ /* 0x000fe400078e9602 */
[----:B------:R-:W-:Y:S02]  /*0820*/  IADD3 R32, PT, PT, R18, 0x1ba6d9, R16 ;  /* 0x001ba6d912207810 */ /* 0x000fe40007ffe010 */
[----:B------:R-:W-:-:S02]  /*0830*/  LOP3.LUT R10, R10, 0xffff, RZ, 0xc0, !PT ;  /* 0x0000ffff0a0a7812 */ /* 0x000fc400078ec0ff */
[----:B------:R-:W-:Y:S02]  /*0840*/  LOP3.LUT R17, R8, R17, RZ, 0x3c, !PT ;  /* 0x0000001108117212 */ /* 0x000fe400078e3cff */
[----:B------:R-:W-:Y:S02]  /*0850*/  PRMT R8, R32, 0x7632, R8 ;  /* 0x0000763220087816 */ /* 0x000fe40000000008 */
[----:B------:R-:W-:Y:S02]  /*0860*/  SHF.R.U32.HI R34, RZ, 0x18, R35 ;  /* 0x00000018ff227819 */ /* 0x000fe40000011623 */
[----:B------:R-:W-:Y:S01]  /*0870*/  PRMT R9, R23, 0x3340, R10 ;  /* 0x0000334017097816 */ /* 0x000fe2000000000a */
[----:B------:R-:W-:Y:S01]  /*0880*/  IMAD.SHL.U32 R10, R14, 0x2, RZ ;  /* 0x000000020e0a7824 */ /* 0x000fe200078e00ff */
[----:B------:R-:W-:Y:S01]  /*0890*/  LOP3.LUT R23, R8, 0xffaa, RZ, 0x3c, !PT ;  /* 0x0000ffaa08177812 */ /* 0x000fe200078e3cff */
[----:B------:R-:W-:Y:S01]  /*08a0*/  IMAD.SHL.U32 R8, R17, 0x10, RZ ;  /* 0x0000001011087824 */ /* 0x000fe200078e00ff */
[----:B------:R-:W-:-:S02]  /*08b0*/  LOP3.LUT R22, R34, 0xffaa, RZ, 0x3c, !PT ;  /* 0x0000ffaa22167812 */ /* 0x000fc400078e3cff */
[----:B------:R-:W-:Y:S02]  /*08c0*/  LOP3.LUT R11, R11, 0xffff, RZ, 0xc0, !PT ;  /* 0x0000ffff0b0b7812 */ /* 0x000fe400078ec0ff */
[----:B------:R-:W-:Y:S02]  /*08d0*/  SHF.R.U32.HI R30, RZ, 0x8, R32 ;  /* 0x00000008ff1e7819 */ /* 0x000fe40000011620 */
[----:B------:R-:W-:Y:S02]  /*08e0*/  PRMT R2, R11, 0x3340, R22 ;  /* 0x000033400b027816 */ /* 0x000fe40000000016 */
[----:B------:R-:W-:Y:S02]  /*08f0*/  LOP3.LUT R25, R23, 0xffff, RZ, 0xc0, !PT ;  /* 0x0000ffff17197812 */ /* 0x000fe400078ec0ff */
[----:B------:R-:W-:Y:S02]  /*0900*/  SHF.R.U32.HI R31, RZ, 0x18, R32 ;  /* 0x00000018ff1f7819 */ /* 0x000fe40000011620 */
[----:B------:R-:W-:-:S02]  /*0910*/  LOP3.LUT R22, R30, 0xffaa, RZ, 0x3c, !PT ;  /* 0x0000ffaa1e167812 */ /* 0x000fc400078e3cff */
[----:B------:R-:W-:Y:S01]  /*0920*/  LOP3.LUT R23, R17, R8, R10, 0x96, !PT ;  /* 0x0000000811177212 */ /* 0x000fe200078e960a */
[----:B------:R-:W-:Y:S01]  /*0930*/  IMAD.SHL.U32 R10, R15, 0x2, RZ ;  /* 0x000000020f0a7824 */ /* 0x000fe200078e00ff */
[----:B------:R-:W-:Y:S02]  /*0940*/  IADD3 R29, PT, PT, R18, 0x212e9e, R17 ;  /* 0x00212e9e121d7810 */ /* 0x000fe40007ffe011 */
[----:B------:R-:W-:Y:S02]  /*0950*/  LOP3.LUT R11, R32, 0xffaa, RZ, 0x3c, !PT ;  /* 0x0000ffaa200b7812 */ /* 0x000fe400078e3cff */
[----:B------:R-:W-:Y:S02]  /*0960*/  LOP3.LUT R24, R31, 0xffaa, RZ, 0x3c, !PT ;  /* 0x0000ffaa1f187812 */ /* 0x000fe400078e3cff */
[----:B------:R-:W-:Y:S02]  /*0970*/  LOP3.LUT R27, R22, 0xffff, RZ, 0xc0, !PT ;  /* 0x0000ffff161b7812 */ /* 0x000fe400078ec0ff */
[----:B------:R-:W-:-:S02]  /*0980*/  LOP3.LUT R14, R23, R14, RZ, 0x3c, !PT ;  /* 0x0000000e170e7212 */ /* 0x000fc400078e3cff */
[C---:B------:R-:W-:Y:S02]  /*0990*/  PRMT R23, R29.reuse, 0x7632, R23 ;  /* 0x000076321d177816 */ /* 0x040fe40000000017 */
[----:B------:R-:W-:Y:S02]  /*09a0*/  LOP3.LUT R22, R29, 0xffaa, RZ, 0x3c, !PT ;  /* 0x0000ffaa1d167812 */ /* 0x000fe400078e3cff */
[----:B------:R-:W-:Y:S02]  /*09b0*/  SHF.R.U32.HI R28, RZ, 0x8, R29 ;  /* 0x00000008ff1c7819 */ /* 0x000fe4000001161d */
[----:B------:R-:W-:Y:S02]  /*09c0*/  LOP3.LUT R26, R11, 0xffff, RZ, 0xc0, !PT ;  /* 0x0000ffff0b1a7812 */ /* 0x000fe400078ec0ff */
[----:B------:R-:W-:Y:S02]  /*09d0*/  PRMT R11, R25, 0x3340, R24 ;  /* 0x00003340190b7816 */ /* 0x000fe40000000018 */
[----:B------:R-:W-:Y:S01]  /*09e0*/  LOP3.LUT R24, R23, 0xffaa, RZ, 0x3c, !PT ;  /* 0x0000ffaa17187812 */ /* 0x000fe200078e3cff */
[----:B------:R-:W-:Y:S01]  /*09f0*/  IMAD.SHL.U32 R23, R14, 0x10, RZ ;  /* 0x000000100e177824 */ /* 0x000fe200078e00ff */
[----:B------:R-:W-:-:S02]  /*0a00*/  LOP3.LUT R47, R22, 0xffff, RZ, 0xc0, !PT ;  /* 0x0000ffff162f7812 */ /* 0x000fc400078ec0ff */
[----:B------:R-:W-:Y:S02]  /*0a10*/  LOP3.LUT R22, R28, 0xffaa, RZ, 0x3c, !PT ;  /* 0x0000ffaa1c167812 */ /* 0x000fe400078e3cff */
[----:B------:R-:W-:Y:S02]  /*0a20*/  PRMT R8, R26, 0x3340, R27 ;  /* 0x000033401a087816 */ /* 0x000fe4000000001b */
[----:B------:R-:W-:Y:S02]  /*0a30*/  SHF.R.U32.HI R27, RZ, 0x18, R29 ;  /* 0x00000018ff1b7819 */ /* 0x000fe4000001161d */
[----:B------:R-:W-:Y:S02]  /*0a40*/  LOP3.LUT R46, R22, 0xffff, RZ, 0xc0, !PT ;  /* 0x0000ffff162e7812 */ /* 0x000fe400078ec0ff */
[----:B------:R-:W-:Y:S02]  /*0a50*/  LOP3.LUT R22, R14, R23, R10, 0x96, !PT ;  /* 0x000000170e167212 */ /* 0x000fe400078e960a */
[----:B------:R-:W-:-:S02]  /*0a60*/  LOP3.LUT R25, R27, 0xffaa, RZ, 0x3c, !PT ;  /* 0x0000ffaa1b197812 */ /* 0x000fc400078e3cff */
[----:B------:R-:W-:Y:S02]  /*0a70*/  LOP3.LUT R24, R24, 0xffff, RZ, 0xc0, !PT ;  /* 0x0000ffff18187812 */ /* 0x000fe400078ec0ff */
[C---:B------:R-:W-:Y:S01]  /*0a80*/  IADD3 R26, PT, PT, R18.reuse, 0x26b663, R14 ;  /* 0x0026b663121a7810 */ /* 0x040fe20007ffe00e */
[----:B------:R-:W-:Y:S01]  /*0a90*/  VIADD R18, R18, 0x2c3e28 ;  /* 0x002c3e2812127836 */ /* 0x000fe20000000000 */
[----:B------:R-:W-:Y:S02]  /*0aa0*/  LOP3.LUT R15, R22, R15, RZ, 0x3c, !PT ;  /* 0x0000000f160f7212 */ /* 0x000fe400078e3cff */
[----:B------:R-:W-:Y:S02]  /*0ab0*/  PRMT R10, R24, 0x3340, R25 ;  /* 0x00003340180a7816 */ /* 0x000fe40000000019 */
[----:B------:R-:W-:Y:S01]  /*0ac0*/  PRMT R22, R26, 0x7632, R22 ;  /* 0x000076321a167816 */ /* 0x000fe20000000016 */
[----:B------:R-:W-:Y:S01]  /*0ad0*/  IMAD.IADD R23, R15, 0x1, R18 ;  /* 0x000000010f177824 */ /* 0x000fe200078e0212 */
[----:B------:R-:W-:-:S02]  /*0ae0*/  SHF.R.U32.HI R24, RZ, 0x8, R26 ;  /* 0x00000008ff187819 */ /* 0x000fc4000001161a */
[----:B------:R-:W-:Y:S02]  /*0af0*/  LOP3.LUT R48, R22, 0xffaa, RZ, 0x3c, !PT ;  /* 0x0000ffaa16307812 */ /* 0x000fe400078e3cff */
[----:B------:R-:W-:Y:S02]  /*0b00*/  LOP3.LUT R22, R24, 0xffaa, RZ, 0x3c, !PT ;  /* 0x0000ffaa18167812 */ /* 0x000fe400078e3cff */
[----:B------:R-:W-:Y:S02]  /*0b10*/  PRMT R6, R7, 0x5410, R6 ;  /* 0x0000541007067816 */ /* 0x000fe40000000006 */
[----:B------:R-:W-:Y:S02]  /*0b20*/  PRMT R4, R3, 0x5410, R4 ;  /* 0x0000541003047816 */ /* 0x000fe40000000004 */
[----:B------:R-:W-:Y:S02]  /*0b30*/  PRMT R5, R5, 0x5410, R0 ;  /* 0x0000541005057816 */ /* 0x000fe40000000000 */
[----:B------:R-:W-:-:S02]  /*0b40*/  PRMT R7, R9, 0x5410, R2 ;  /* 0x0000541009077816 */ /* 0x000fc40000000002 */
[----:B------:R-:W-:Y:S02]  /*0b50*/  LOP3.LUT R56, R48, 0xffff, RZ, 0xc0, !PT ;  /* 0x0000ffff30387812 */ /* 0x000fe400078ec0ff */
[----:B------:R-:W-:Y:S01]  /*0b60*/  PRMT R48, R23, 0x7632, R48 ;  /* 0x0000763217307816 */ /* 0x000fe20000000030 */
[----:B------:R-:W-:Y:S01]  /*0b70*/  STL.128 [R1+0x100], R4 ;  /* 0x0001000401007387 */ /* 0x000fe20000100c00 */
[----:B------:R-:W-:Y:S02]  /*0b80*/  LOP3.LUT R55, R22, 0xffff, RZ, 0xc0, !PT ;  /* 0x0000ffff16377812 */ /* 0x000fe400078ec0ff */
[----:B------:R-:W-:Y:S02]  /*0b90*/  SHF.R.U32.HI R22, RZ, 0x8, R23 ;  /* 0x00000008ff167819 */ /* 0x000fe40000011617 */
[----:B------:R-:W-:Y:S02]  /*0ba0*/  PRMT R47, R47, 0x3340, R46 ;  /* 0x000033402f2f7816 */ /* 0x000fe4000000002e */
[----:B------:R-:W-:-:S02]  /*0bb0*/  LOP3.LUT R50, R23, 0xffaa, RZ, 0x3c, !PT ;  /* 0x0000ffaa17327812 */ /* 0x000fc400078e3cff */
[----:B------:R-:W-:Y:S02]  /*0bc0*/  LOP3.LUT R52, R48, 0xffaa, RZ, 0x3c, !PT ;  /* 0x0000ffaa30347812 */ /* 0x000fe400078e3cff */
[----:B------:R-:W-:Y:S02]  /*0bd0*/  LOP3.LUT R0, R44, 0xff, RZ, 0xc0, !PT ;  /* 0x000000ff2c007812 */ /* 0x000fe400078ec0ff */
[----:B------:R-:W-:Y:S02]  /*0be0*/  SHF.R.U32.HI R25, RZ, 0x18, R26 ;  /* 0x00000018ff197819 */ /* 0x000fe4000001161a */
[----:B------:R-:W-:Y:S02]  /*0bf0*/  LOP3.LUT R46, R26, 0xffaa, RZ, 0x3c, !PT ;  /* 0x0000ffaa1a2e7812 */ /* 0x000fe400078e3cff */
[----:B------:R-:W-:Y:S02]  /*0c00*/  SHF.R.U32.HI R48, RZ, 0x18, R23 ;  /* 0x00000018ff307819 */ /* 0x000fe40000011617 */
[----:B------:R-:W-:-:S02]  /*0c10*/  LOP3.LUT R51, R22, 0xffaa, RZ, 0x3c, !PT ;  /* 0x0000ffaa16337812 */ /* 0x000fc400078e3cff */
[----:B------:R-:W-:Y:S02]  /*0c20*/  LOP3.LUT R54, R50, 0xffff, RZ, 0xc0, !PT ;  /* 0x0000ffff32367812 */ /* 0x000fe400078ec0ff */
[----:B------:R-:W-:Y:S02]  /*0c30*/  ISETP.NE.AND P1, PT, R0, 0xaa, PT ;  /* 0x000000aa0000780c */ /* 0x000fe40003f25270 */
[----:B------:R-:W-:Y:S02]  /*0c40*/  LOP3.LUT R46, R46, 0xffff, RZ, 0xc0, !PT ;  /* 0x0000ffff2e2e7812 */ /* 0x000fe400078ec0ff */
[----:B------:R-:W-:Y:S02]  /*0c50*/  LOP3.LUT R49, R25, 0xffaa, RZ, 0x3c, !PT ;  /* 0x0000ffaa19317812 */ /* 0x000fe400078e3cff */
[----:B------:R-:W-:Y:S02]  /*0c60*/  LOP3.LUT R53, R52, 0xffff, RZ, 0xc0, !PT ;  /* 0x0000ffff34357812 */ /* 0x000fe400078ec0ff */
[----:B------:R-:W-:-:S02]  /*0c70*/  LOP3.LUT R50, R48, 0xffaa, RZ, 0x3c, !PT ;  /* 0x0000ffaa30327812 */ /* 0x000fc400078e3cff */
[----:B------:R-:W-:Y:S02]  /*0c80*/  LOP3.LUT R51, R51, 0xffff, RZ, 0xc0, !PT ;  /* 0x0000ffff33337812 */ /* 0x000fe400078ec0ff */
[----:B------:R-:W-:Y:S02]  /*0c90*/  PRMT R49, R56, 0x3340, R49 ;  /* 0x0000334038317816 */ /* 0x000fe40000000031 */
[----:B------:R-:W-:Y:S02]  /*0ca0*/  PRMT R46, R46, 0x3340, R55 ;  /* 0x000033402e2e7816 */ /* 0x000fe40000000037 */
[----:B------:R-:W-:Y:S02]  /*0cb0*/  PRMT R50, R53, 0x3340, R50 ;  /* 0x0000334035327816 */ /* 0x000fe40000000032 */
[----:B------:R-:W-:Y:S02]  /*0cc0*/  PRMT R51, R54, 0x3340, R51 ;  /* 0x0000334036337816 */ /* 0x000fe40000000033 */
[----:B------:R-:W-:-:S02]  /*0cd0*/  PRMT R8, R8, 0x5410, R11 ;  /* 0x0000541008087816 */ /* 0x000fc4000000000b */
[----:B------:R-:W-:Y:S02]  /*0ce0*/  PRMT R9, R47, 0x5410, R10 ;  /* 0x000054102f097816 */ /* 0x000fe4000000000a */
[----:B------:R-:W-:Y:S01]  /*0cf0*/  PRMT R10, R46, 0x5410, R49 ;  /* 0x000054102e0a7816 */ /* 0x000fe20000000031 */
[----:B------:R-:W-:Y:S01]  /*0d00*/  IMAD.MOV.U32 R49, RZ, RZ, RZ ;  /* 0x000000ffff317224 */ /* 0x000fe200078e00ff */
[----:B------:R-:W-:Y:S01]  /*0d10*/  PRMT R11, R51, 0x5410, R50 ;  /* 0x00005410330b7816 */ /* 0x000fe20000000032 */
[----:B------:R-:W-:Y:S01]  /*0d20*/  IMAD.MOV.U32 R50, RZ, RZ, RZ ;  /* 0x000000ffff327224 */ /* 0x000fe200078e00ff */
[----:B------:R-:W-:Y:S02]  /*0d30*/  PLOP3.LUT P0, PT, PT, PT, PT, 0x80, 0x8 ;  /* 0x000000000008781c */ /* 0x000fe40003f0f070 */
[----:B------:R-:W-:Y:S01]  /*0d40*/  PRMT R0, R44, 0x7632, R0 ;  /* 0x000076322c007816 */ /* 0x000fe20000000000 */
[----:B------:R0:W-:Y:S01]  /*0d50*/  STL.128 [R1+0x110], R8 ;  /* 0x0001100801007387 */ /* 0x0001e20000100c00 */
[----:B------:R-:W-:-:S02]  /*0d60*/  PRMT R2, R41, 0x7632, R2 ;  /* 0x0000763229027816 */ /* 0x000fc40000000002 */
[----:B------:R-:W-:Y:S02]  /*0d70*/  PRMT R3, R38, 0x7632, R3 ;  /* 0x0000763226037816 */ /* 0x000fe40000000003 */
[----:B------:R-:W-:Y:S02]  /*0d80*/  PRMT R46, R26, 0x7632, R46 ;  /* 0x000076321a2e7816 */ /* 0x000fe4000000002e */
[----:B------:R-:W-:Y:S02]  /*0d90*/  PRMT R47, R23, 0x7632, R47 ;  /* 0x00007632172f7816 */ /* 0x000fe4000000002f */
[----:B0-----:R-:W-:Y:S02]  /*0da0*/  PRMT R9, R35, 0x7632, R9 ;  /* 0x0000763223097816 */ /* 0x001fe40000000009 */
[----:B------:R-:W-:Y:S02]  /*0db0*/  PRMT R10, R32, 0x7632, R10 ;  /* 0x00007632200a7816 */ /* 0x000fe4000000000a */
[----:B------:R-:W-:Y:S01]  /*0dc0*/  PRMT R11, R29, 0x7632, R11 ;  /* 0x000076321d0b7816 */ /* 0x000fe2000000000b */
[----:B------:R-:W-:Y:S06]  /*0dd0*/  @P1 BRA `(.L_x_3) ;  /* 0x0000000800441947 */ /* 0x000fec0003800000 */
[----:B------:R-:W-:Y:S01]  /*0de0*/  LOP3.LUT R4, R43, 0xff, RZ, 0xc0, !PT ;  /* 0x000000ff2b047812 */ /* 0x000fe200078ec0ff */
[----:B------:R-:W-:Y:S02]  /*0df0*/  IMAD.MOV.U32 R50, RZ, RZ, 0x1 ;  /* 0x00000001ff327424 */ /* 0x000fe400078e00ff */
[----:B------:R-:W-:Y:S01]  /*0e00*/  IMAD.MOV.U32 R49, RZ, RZ, RZ ;  /* 0x000000ffff317224 */ /* 0x000fe200078e00ff */
[----:B------:R-:W-:-:S13]  /*0e10*/  ISETP.NE.AND P1, PT, R4, 0xaa, PT ;  /* 0x000000aa0400780c */ /* 0x000fda0003f25270 */
[----:B------:R-:W-:Y:S05]  /*0e20*/  @P1 BRA `(.L_x_3) ;  /* 0x0000000800301947 */ /* 0x000fea0003800000 */
[----:B------:R-:W-:Y:S01]  /*0e30*/  LOP3.LUT R4, R0, 0xff, RZ, 0xc0, !PT ;  /* 0x000000ff00047812 */ /* 0x000fe200078ec0ff */
[----:B------:R-:W-:Y:S02]  /*0e40*/  IMAD.MOV.U32 R50, RZ, RZ, 0x2 ;  /* 0x00000002ff327424 */ /* 0x000fe400078e00ff */
[----:B------:R-:W-:Y:S01]  /*0e50*/  IMAD.MOV.U32 R49, RZ, RZ, RZ ;  /* 0x000000ffff317224 */ /* 0x000fe200078e00ff */
[----:B------:R-:W-:-:S13]  /*0e60*/  ISETP.NE.AND P1, PT, R4, 0xaa, PT ;  /* 0x000000aa0400780c */ /* 0x000fda0003f25270 */
[----:B------:R-:W-:Y:S05]  /*0e70*/  @P1 BRA `(.L_x_3) ;  /* 0x00000008001c1947 */ /* 0x000fea0003800000 */
[----:B------:R-:W-:Y:S01]  /*0e80*/  ISETP.NE.AND P1, PT, R42, 0xaa, PT ;  /* 0x000000aa2a00780c */ /* 0x000fe20003f25270 */
[----:B------:R-:W-:Y:S02]  /*0e90*/  IMAD.MOV.U32 R50, RZ, RZ, 0x3 ;  /* 0x00000003ff327424 */ /* 0x000fe400078e00ff */
[----:B------:R-:W-:-:S10]  /*0ea0*/  IMAD.MOV.U32 R49, RZ, RZ, RZ ;  /* 0x000000ffff317224 */ /* 0x000fd400078e00ff */
[----:B------:R-:W-:Y:S05]  /*0eb0*/  @P1 BRA `(.L_x_3) ;  /* 0x00000008000c1947 */ /* 0x000fea0003800000 */
        /* <DEDUP_REMOVED lines=128> */
[----:B------:R-:W-:Y:S01]  /*16c0*/  @!P1 IMAD.MOV.U32 R4, RZ, RZ, 0x1f ;  /* 0x0000001fff049424 */ /* 0x000fe200078e00ff */
[----:B------:R-:W-:-:S04]  /*16d0*/  @!P1 ISETP.NE.AND P0, PT, R48, 0xaa, PT ;  /* 0x000000aa3000980c */ /* 0x000fc80003f05270 */
[----:B------:R-:W-:-:S09]  /*16e0*/  @!P1 SEL R50, R4, 0x20, P0 ;  /* 0x0000002004329807 */ /* 0x000fd20000000000 */
.L_x_3:
[----:B------:R-:W-:Y:S05]  /*16f0*/  BSYNC.RECONVERGENT B0 ;  /* 0x0000000000007941 */ /* 0x000fea0003800200 */
.L_x_2:
[----:B------:R-:W-:Y:S01]  /*1700*/  IMAD.MOV R4, RZ, RZ, -R50 ;  /* 0x000000ffff047224 */ /* 0x000fe200078e0a32 */
[----:B------:R-:W-:Y:S01]  /*1710*/  BSSY.RECONVERGENT B0, `(.L_x_4) ;  /* 0x0000025000007945 */ /* 0x000fe20003800200 */
[----:B------:R-:W-:-:S03]  /*1720*/  IMAD.MOV.U32 R6, RZ, RZ, RZ ;  /* 0x000000ffff067224 */ /* 0x000fc600078e00ff */
[----:B------:R-:W-:-:S05]  /*1730*/  PRMT R4, R4, 0x7710, RZ ;  /* 0x0000771004047816 */ /* 0x000fca00000000ff */
[----:B------:R-:W-:-:S05]  /*1740*/  VIADD R4, R4, 0x20 ;  /* 0x0000002004047836 */ /* 0x000fca0000000000 */
[----:B------:R-:W-:-:S05]  /*1750*/  PRMT R4, R4, 0x9910, RZ ;  /* 0x0000991004047816 */ /* 0x000fca00000000ff */
[----:B------:R-:W-:-:S05]  /*1760*/  IMAD R4, R4, 0x8a, RZ ;  /* 0x0000008a04047824 */ /* 0x000fca00078e02ff */
[----:B------:R-:W-:-:S04]  /*1770*/  LOP3.LUT R4, R4, 0xffff, RZ, 0xc0, !PT ;  /* 0x0000ffff04047812 */ /* 0x000fc800078ec0ff */
[----:B------:R-:W-:-:S04]  /*1780*/  SHF.R.U32.HI R4, RZ, 0x2, R4 ;  /* 0x00000002ff047819 */ /* 0x000fc80000011604 */
[----:B------:R-:W-:-:S05]  /*1790*/  LOP3.LUT R4, R4, 0xffff, RZ, 0xc0, !PT ;  /* 0x0000ffff04047812 */ /* 0x000fca00078ec0ff */
[----:B------:R-:W-:-:S05]  /*17a0*/  IMAD R4, R4, 0x147b, RZ ;  /* 0x0000147b04047824 */ /* 0x000fca00078e02ff */
[----:B------:R-:W-:Y:S01]  /*17b0*/  SHF.R.U32.HI R7, RZ, 0x11, R4 ;  /* 0x00000011ff077819 */ /* 0x000fe20000011604 */
[----:B------:R-:W-:-:S03]  /*17c0*/  IMAD.MOV.U32 R4, RZ, RZ, RZ ;  /* 0x000000ffff047224 */ /* 0x000fc600078e00ff */
[----:B------:R-:W-:-:S04]  /*17d0*/  ISETP.GT.U32.AND P1, PT, R7, RZ, PT ;  /* 0x000000ff0700720c */ /* 0x000fc80003f24070 */
[----:B------:R-:W-:-:S13]  /*17e0*/  ISETP.GT.U32.AND.EX P1, PT, RZ, RZ, PT, P1 ;  /* 0x000000ffff00720c */ /* 0x000fda0003f24110 */
[----:B------:R-:W-:Y:S02]  /*17f0*/  @!P1 IMAD.IADD R5, R1, 0x1, R4 ;  /* 0x0000000101059824 */ /* 0x000fe400078e0204 */
[----:B------:R-:W-:-:S03]  /*1800*/  @!P1 IMAD.MOV.U32 R4, RZ, RZ, 0x1 ;  /* 0x00000001ff049424 */ /* 0x000fc600078e00ff */
[----:B------:R0:W-:Y:S02]  /*1810*/  @!P1 STL.U8 [R5], RZ ;  /* 0x000000ff05009387 */ /* 0x0001e40000100000 */
[CC--:B------:R-:W-:Y:S02]  /*1820*/  IADD3 R8, P4, PT, R7.reuse, -R4.reuse, RZ ;  /* 0x8000000407087210 */ /* 0x0c0fe40007f9e0ff */
[----:B------:R-:W-:Y:S02]  /*1830*/  ISETP.GT.U32.AND P3, PT, R7, R4, PT ;  /* 0x000000040700720c */ /* 0x000fe40003f64070 */
[----:B------:R-:W-:Y:S01]  /*1840*/  ISETP.LE.U32.AND P2, PT, R8, 0x2, PT ;  /* 0x000000020800780c */ /* 0x000fe20003f43070 */
[----:B------:R-:W-:Y:S01]  /*1850*/  IMAD.X R8, RZ, RZ, ~R6, P4 ;  /* 0x000000ffff087224 */ /* 0x000fe200020e0e06 */
[----:B------:R-:W-:-:S04]  /*1860*/  ISETP.GT.U32.AND.EX P3, PT, RZ, R6, PT, P3 ;  /* 0x00000006ff00720c */ /* 0x000fc80003f64130 */
[----:B------:R-:W-:-:S13]  /*1870*/  ISETP.LE.U32.OR.EX P2, PT, R8, RZ, !P3, P2 ;  /* 0x000000ff0800720c */ /* 0x000fda0005f43520 */
[----:B0-----:R-:W-:Y:S05]  /*1880*/  @P2 BRA `(.L_x_5) ;  /* 0x0000000000342947 */ /* 0x001fea0003800000 */
[----:B------:R-:W-:Y:S02]  /*1890*/  IADD3 R51, P2, PT, R7, -0x2, RZ ;  /* 0xfffffffe07337810 */ /* 0x000fe40007f5e0ff */
[----:B------:R-:W-:-:S03]  /*18a0*/  PLOP3.LUT P1, PT, PT, PT, PT, 0x8, 0x80 ;  /* 0x000000000080781c */ /* 0x000fc60003f2e170 */
[----:B------:R-:W-:-:S10]  /*18b0*/  IMAD.X R53, RZ, RZ, -0x1, P2 ;  /* 0xffffffffff357424 */ /* 0x000fd400010e06ff */
.L_x_6:
[----:B0-----:R-:W-:Y:S01]  /*18c0*/  IMAD.IADD R5, R1, 0x1, R4 ;  /* 0x0000000101057824 */ /* 0x001fe200078e0204 */
[----:B------:R-:W-:-:S04]  /*18d0*/  IADD3 R4, P2, PT, R4, 0x4, RZ ;  /* 0x0000000404047810 */ /* 0x000fc80007f5e0ff */
[----:B------:R0:W-:Y:S01]  /*18e0*/  STL.U8 [R5], RZ ;  /* 0x000000ff05007387 */ /* 0x0001e20000100000 */
[----:B------:R-:W-:Y:S01]  /*18f0*/  IMAD.X R6, RZ, RZ, R6, P2 ;  /* 0x000000ffff067224 */ /* 0x000fe200010e0606 */
[----:B------:R-:W-:Y:S02]  /*1900*/  ISETP.GE.U32.AND P2, PT, R4, R51, PT ;  /* 0x000000330400720c */ /* 0x000fe40003f46070 */
[----:B------:R0:W-:Y:S02]  /*1910*/  STL.U8 [R5+0x1], RZ ;  /* 0x000001ff05007387 */ /* 0x0001e40000100000 */
[----:B------:R-:W-:Y:S02]  /*1920*/  ISETP.GE.U32.AND.EX P2, PT, R6, R53, PT, P2 ;  /* 0x000000350600720c */ /* 0x000fe40003f46120 */
[----:B------:R0:W-:Y:S04]  /*1930*/  STL.U8 [R5+0x2], RZ ;  /* 0x000002ff05007387 */ /* 0x0001e80000100000 */
[----:B------:R0:W-:Y:S07]  /*1940*/  STL.U8 [R5+0x3], RZ ;  /* 0x000003ff05007387 */ /* 0x0001ee0000100000 */
[----:B------:R-:W-:Y:S05]  /*1950*/  @!P2 BRA `(.L_x_6) ;  /* 0xfffffffc00d8a947 */ /* 0x000fea000383ffff */
.L_x_5:
[----:B------:R-:W-:Y:S05]  /*1960*/  BSYNC.RECONVERGENT B0 ;  /* 0x0000000000007941 */ /* 0x000fea0003800200 */
.L_x_4:
[CC--:B0-----:R-:W-:Y:S01]  /*1970*/  IADD3 R5, P4, PT, R7.reuse, -R4.reuse, RZ ;  /* 0x8000000407057210 */ /* 0x0c1fe20007f9e0ff */
[----:B------:R-:W-:Y:S01]  /*1980*/  BSSY.RECONVERGENT B0, `(.L_x_7) ;  /* 0x000003f000007945 */ /* 0x000fe20003800200 */
[----:B------:R-:W-:Y:S02]  /*1990*/  ISETP.GT.U32.AND P3, PT, R7, R4, PT ;  /* 0x000000040700720c */ /* 0x000fe40003f64070 */
[----:B------:R-:W-:Y:S01]  /*19a0*/  ISETP.LE.U32.AND P2, PT, R5, RZ, PT ;  /* 0x000000ff0500720c */ /* 0x000fe20003f43070 */
[----:B------:R-:W-:Y:S01]  /*19b0*/  IMAD.X R5, RZ, RZ, ~R6, P4 ;  /* 0x000000ffff057224 */ /* 0x000fe200020e0e06 */
[----:B------:R-:W-:-:S04]  /*19c0*/  ISETP.GT.U32.AND.EX P3, PT, RZ, R6, PT, P3 ;  /* 0x00000006ff00720c */ /* 0x000fc80003f64130 */
[----:B------:R-:W-:-:S13]  /*19d0*/  ISETP.LE.U32.OR.EX P2, PT, R5, RZ, !P3, P2 ;  /* 0x000000ff0500720c */ /* 0x000fda0005f43520 */
[----:B------:R-:W-:Y:S01]  /*19e0*/  @!P2 IMAD.IADD R5, R1, 0x1, R4 ;  /* 0x000000010105a824 */ /* 0x000fe200078e0204 */
[----:B------:R-:W-:Y:S02]  /*19f0*/  @!P2 IADD3 R4, P3, PT, R4, 0x2, RZ ;  /* 0x000000020404a810 */ /* 0x000fe40007f7e0ff */
[----:B------:R-:W-:Y:S02]  /*1a00*/  @!P2 PLOP3.LUT P1, PT, PT, PT, PT, 0x8, 0x80 ;  /* 0x000000000080a81c */ /* 0x000fe40003f2e170 */
[----:B------:R0:W-:Y:S01]  /*1a10*/  @!P2 STL.U8 [R5], RZ ;  /* 0x000000ff0500a387 */ /* 0x0001e20000100000 */
[----:B------:R-:W-:Y:S01]  /*1a20*/  @!P2 IMAD.X R6, RZ, RZ, R6, P3 ;  /* 0x000000ffff06a224 */ /* 0x000fe200018e0606 */
[----:B------:R-:W-:Y:S02]  /*1a30*/  ISETP.LE.U32.AND P3, PT, R4, R7, PT ;  /* 0x000000070400720c */ /* 0x000fe40003f63070 */
[----:B------:R0:W-:Y:S02]  /*1a40*/  @!P2 STL.U8 [R5+0x1], RZ ;  /* 0x000001ff0500a387 */ /* 0x0001e40000100000 */
[----:B------:R-:W-:-:S13]  /*1a50*/  ISETP.LE.U32.OR.EX P1, PT, R6, RZ, P1, P3 ;  /* 0x000000ff0600720c */ /* 0x000fda0000f23530 */
[----:B------:R-:W-:-:S05]  /*1a60*/  @P1 IMAD.IADD R4, R1, 0x1, R4 ;  /* 0x0000000101041824 */ /* 0x000fca00078e0204 */
[----:B------:R0:W-:Y:S01]  /*1a70*/  @P1 STL.U8 [R4], RZ ;  /* 0x000000ff04001387 */ /* 0x0001e20000100000 */
[----:B------:R-:W-:Y:S05]  /*1a80*/  @!P0 BRA `(.L_x_8) ;  /* 0x0000000000b88947 */ /* 0x000fea0003800000 */
[----:B------:R-:W-:Y:S02]  /*1a90*/  IMAD.MOV.U32 R58, RZ, RZ, R7 ;  /* 0x000000ffff3a7224 */ /* 0x000fe400078e0007 */
[----:B------:R-:W-:Y:S02]  /*1aa0*/  IMAD.MOV.U32 R59, RZ, RZ, RZ ;  /* 0x000000ffff3b7224 */ /* 0x000fe400078e00ff */
[----:B------:R-:W-:Y:S02]  /*1ab0*/  IMAD.MOV.U32 R6, RZ, RZ, R50 ;  /* 0x000000ffff067224 */ /* 0x000fe400078e0032 */
[----:B------:R-:W-:-:S07]  /*1ac0*/  IMAD.MOV.U32 R48, RZ, RZ, R49 ;  /* 0x000000ffff307224 */ /* 0x000fce00078e0031 */
.L_x_12:
[----:B0-----:R-:W-:-:S06]  /*1ad0*/  IMAD.IADD R4, R1, 0x1, R6 ;  /* 0x0000000101047824 */ /* 0x001fcc00078e0206 */
[----:B------:R-:W2:Y:S01]  /*1ae0*/  LDL.U8 R4, [R4+0x100] ;  /* 0x0001000004047983 */ /* 0x000ea20000100000 */
[----:B------:R-:W-:Y:S01]  /*1af0*/  ISETP.GE.U32.AND P0, PT, R58, R7, PT ;  /* 0x000000073a00720c */ /* 0x000fe20003f06070 */
[----:B------:R-:W-:Y:S01]  /*1b00*/  BSSY.RECONVERGENT B1, `(.L_x_9) ;  /* 0x0000025000017945 */ /* 0x000fe20003800200 */
[----:B------:R-:W-:Y:S01]  /*1b10*/  IADD3 R6, P1, PT, R6, 0x1, RZ ;  /* 0x0000000106067810 */ /* 0x000fe20007f3e0ff */
[----:B------:R-:W-:Y:S01]  /*1b20*/  IMAD.MOV.U32 R52, RZ, RZ, R58 ;  /* 0x000000ffff347224 */ /* 0x000fe200078e003a */
[----:B------:R-:W-:Y:S01]  /*1b30*/  ISETP.GE.U32.AND.EX P2, PT, R59, RZ, PT, P0 ;  /* 0x000000ff3b00720c */ /* 0x000fe20003f46100 */
[----:B------:R-:W-:Y:S02]  /*1b40*/  IMAD.MOV.U32 R51, RZ, RZ, R59 ;  /* 0x000000ffff337224 */ /* 0x000fe400078e003b */
[----:B------:R-:W-:Y:S01]  /*1b50*/  IMAD.X R48, RZ, RZ, R48, P1 ;  /* 0x000000ffff307224 */ /* 0x000fe200008e0630 */
[----:B------:R-:W-:Y:S01]  /*1b60*/  ISETP.NE.U32.AND P1, PT, R6, 0x20, PT ;  /* 0x000000200600780c */ /* 0x000fe20003f25070 */
[----:B------:R-:W-:-:S02]  /*1b70*/  IMAD.MOV.U32 R58, RZ, RZ, R7 ;  /* 0x000000ffff3a7224 */ /* 0x000fc400078e0007 */
[----:B------:R-:W-:Y:S01]  /*1b80*/  IMAD.MOV.U32 R59, RZ, RZ, RZ ;  /* 0x000000ffff3b7224 */ /* 0x000fe200078e00ff */
[----:B------:R-:W-:Y:S02]  /*1b90*/  ISETP.NE.AND.EX P0, PT, R48, RZ, PT, P1 ;  /* 0x000000ff3000720c */ /* 0x000fe40003f05310 */
[----:B--2---:R-:W-:-:S13]  /*1ba0*/  ISETP.NE.AND P3, PT, R4, RZ, PT ;  /* 0x000000ff0400720c */ /* 0x004fda0003f65270 */
[----:B------:R-:W-:Y:S05]  /*1bb0*/  @!P3 BRA P2, `(.L_x_10) ;  /* 0x000000000064b947 */ /* 0x000fea0001000000 */
[----:B------:R-:W-:Y:S02]  /*1bc0*/  IMAD.MOV.U32 R8, RZ, RZ, R7 ;  /* 0x000000ffff087224 */ /* 0x000fe400078e0007 */
[----:B------:R-:W-:-:S07]  /*1bd0*/  IMAD.MOV.U32 R53, RZ, RZ, RZ ;  /* 0x000000ffff357224 */ /* 0x000fce00078e00ff */
.L_x_11:
[----:B0-----:R-:W-:-:S05]  /*1be0*/  IMAD.IADD R56, R1, 0x1, R8 ;  /* 0x0000000101387824 */ /* 0x001fca00078e0208 */
[----:B------:R-:W2:Y:S01]  /*1bf0*/  LDL.U8 R5, [R56] ;  /* 0x0000000038057983 */ /* 0x000ea20000100000 */
[----:B------:R-:W-:Y:S02]  /*1c00*/  ISETP.NE.U32.AND P1, PT, R8, RZ, PT ;  /* 0x000000ff0800720c */ /* 0x000fe40003f25070 */
[----:B------:R-:W-:Y:S02]  /*1c10*/  CS2R R58, SRZ ;  /* 0x00000000003a7805 */ /* 0x000fe4000001ff00 */
[----:B------:R-:W-:Y:S01]  /*1c20*/  ISETP.NE.AND.EX P1, PT, R53, RZ, PT, P1 ;  /* 0x000000ff3500720c */ /* 0x000fe20003f25310 */
[----:B--2---:R-:W-:Y:S02]  /*1c30*/  IMAD R5, R5, 0x100, R4 ;  /* 0x0000010005057824 */ /* 0x004fe400078e0204 */
[----:B------:R-:W-:-:S04]  /*1c40*/  IMAD.MOV.U32 R4, RZ, RZ, RZ ;  /* 0x000000ffff047224 */ /* 0x000fc800078e00ff */
[----:B------:R-:W-:-:S05]  /*1c50*/  IMAD.HI R54, R5, -0x72c234f7, R4 ;  /* 0x8d3dcb0905367827 */ /* 0x000fca00078e0204 */
[----:B------:R-:W-:-:S04]  /*1c60*/  SHF.R.U32.HI R55, RZ, 0x1f, R54 ;  /* 0x0000001fff377819 */ /* 0x000fc80000011636 */
[----:B------:R-:W-:-:S05]  /*1c70*/  LEA.HI R57, R54, R55, RZ, 0x1b ;  /* 0x0000003736397211 */ /* 0x000fca00078fd8ff */
[----:B------:R-:W-:-:S05]  /*1c80*/  IMAD R57, R57, -0x3a, R5 ;  /* 0xffffffc639397824 */ /* 0x000fca00078e0205 */
[----:B------:R0:W-:Y:S01]  /*1c90*/  STL.U8 [R56], R57 ;  /* 0x0000003938007387 */ /* 0x0001e20000100000 */
[----:B------:R-:W-:Y:S05]  /*1ca0*/  @!P1 BRA `(.L_x_10) ;  /* 0x0000000000289947 */ /* 0x000fea0003800000 */
[----:B------:R-:W-:Y:S01]  /*1cb0*/  VIADD R4, R5, 0xffffffc6 ;  /* 0xffffffc605047836 */ /* 0x000fe20000000000 */
[----:B------:R-:W-:-:S04]  /*1cc0*/  IADD3 R8, P2, PT, R8, -0x1, RZ ;  /* 0xffffffff08087810 */ /* 0x000fc80007f5e0ff */
[----:B------:R-:W-:Y:S02]  /*1cd0*/  IADD3.X R53, PT, PT, R53, -0x1, RZ, P2, !PT ;  /* 0xffffffff35357810 */ /* 0x000fe400017fe4ff */
[----:B------:R-:W-:Y:S02]  /*1ce0*/  ISETP.GE.U32.AND P1, PT, R4, -0x73, PT ;  /* 0xffffff8d0400780c */ /* 0x000fe40003f26070 */
[----:B------:R-:W-:Y:S02]  /*1cf0*/  ISETP.GT.U32.AND P2, PT, R8, R52, PT ;  /* 0x000000340800720c */ /* 0x000fe40003f44070 */
[----:B------:R-:W-:Y:S02]  /*1d00*/  LEA.HI.SX32 R4, R54, R55, 0x1b ;  /* 0x0000003736047211 */ /* 0x000fe400078fdaff */
[----:B------:R-:W-:-:S13]  /*1d10*/  ISETP.GT.U32.OR.EX P1, PT, R53, R51, !P1, P2 ;  /* 0x000000333500720c */ /* 0x000fda0004f24520 */
[----:B------:R-:W-:Y:S05]  /*1d20*/  @P1 BRA `(.L_x_11) ;  /* 0xfffffffc00ac1947 */ /* 0x000fea000383ffff */
[----:B------:R-:W-:Y:S02]  /*1d30*/  IMAD.MOV.U32 R58, RZ, RZ, R8 ;  /* 0x000000ffff3a7224 */ /* 0x000fe400078e0008 */
[----:B------:R-:W-:-:S07]  /*1d40*/  IMAD.MOV.U32 R59, RZ, RZ, R53 ;  /* 0x000000ffff3b7224 */ /* 0x000fce00078e0035 */
.L_x_10:
[----:B------:R-:W-:Y:S05]  /*1d50*/  BSYNC.RECONVERGENT B1 ;  /* 0x0000000000017941 */ /* 0x000fea0003800200 */
.L_x_9:
[----:B------:R-:W-:Y:S05]  /*1d60*/  @P0 BRA `(.L_x_12) ;  /* 0xfffffffc00580947 */ /* 0x000fea000383ffff */
.L_x_8:
[----:B------:R-:W-:Y:S05]  /*1d70*/  BSYNC.RECONVERGENT B0 ;  /* 0x0000000000007941 */ /* 0x000fea0003800200 */
.L_x_7:
[----:B0-----:R-:W-:Y:S01]  /*1d80*/  IADD3 R5, P0, PT, R7, 0x1, RZ ;  /* 0x0000000107057810 */ /* 0x001fe20007f1e0ff */
[----:B------:R-:W-:Y:S01]  /*1d90*/  BSSY.RECONVERGENT B0, `(.L_x_13) ;  /* 0x0000011000007945 */ /* 0x000fe20003800200 */
[----:B------:R-:W-:Y:S02]  /*1da0*/  IMAD.MOV.U32 R6, RZ, RZ, RZ ;  /* 0x000000ffff067224 */ /* 0x000fe400078e00ff */
[----:B------:R-:W-:Y:S02]  /*1db0*/  IMAD.MOV.U32 R52, RZ, RZ, RZ ;  /* 0x000000ffff347224 */ /* 0x000fe400078e00ff */
[----:B------:R-:W-:-:S07]  /*1dc0*/  IMAD.X R8, RZ, RZ, RZ, P0 ;  /* 0x000000ffff087224 */ /* 0x000fce00000e06ff */
.L_x_15:
[----:B------:R-:W-:-:S06]  /*1dd0*/  IMAD.IADD R4, R1, 0x1, R6 ;  /* 0x0000000101047824 */ /* 0x000fcc00078e0206 */
[----:B------:R-:W2:Y:S02]  /*1de0*/  LDL.U8 R4, [R4] ;  /* 0x0000000004047983 */ /* 0x000ea40000100000 */
[----:B--2---:R-:W-:-:S13]  /*1df0*/  ISETP.NE.AND P0, PT, R4, RZ, PT ;  /* 0x000000ff0400720c */ /* 0x004fda0003f05270 */
[----:B------:R-:W-:Y:S05]  /*1e00*/  @P0 BRA `(.L_x_14) ;  /* 0x0000000000240947 */ /* 0x000fea0003800000 */
[----:B------:R-:W-:Y:S02]  /*1e10*/  IADD3 R6, P1, PT, R6, 0x1, RZ ;  /* 0x0000000106067810 */ /* 0x000fe40007f3e0ff */
[----:B------:R-:W-:-:S03]  /*1e20*/  IADD3 R51, P2, PT, R7, 0x1, RZ ;  /* 0x0000000107337810 */ /* 0x000fc60007f5e0ff */
[----:B------:R-:W-:Y:S01]  /*1e30*/  IMAD.X R52, RZ, RZ, R52, P1 ;  /* 0x000000ffff347224 */ /* 0x000fe200008e0634 */
[----:B------:R-:W-:Y:S01]  /*1e40*/  ISETP.NE.U32.AND P0, PT, R6, R51, PT ;  /* 0x000000330600720c */ /* 0x000fe20003f05070 */
[----:B------:R-:W-:-:S05]  /*1e50*/  IMAD.X R51, RZ, RZ, RZ, P2 ;  /* 0x000000ffff337224 */ /* 0x000fca00010e06ff */
[----:B------:R-:W-:-:S13]  /*1e60*/  ISETP.NE.AND.EX P0, PT, R52, R51, PT, P0 ;  /* 0x000000333400720c */ /* 0x000fda0003f05300 */
[----:B------:R-:W-:Y:S05]  /*1e70*/  @P0 BRA `(.L_x_15) ;  /* 0xfffffffc00d40947 */ /* 0x000fea000383ffff */
[----:B------:R-:W-:Y:S02]  /*1e80*/  IMAD.MOV.U32 R6, RZ, RZ, R5 ;  /* 0x000000ffff067224 */ /* 0x000fe400078e0005 */
[----:B------:R-:W-:-:S07]  /*1e90*/  IMAD.MOV.U32 R52, RZ, RZ, R8 ;  /* 0x000000ffff347224 */ /* 0x000fce00078e0008 */
.L_x_14:
[----:B------:R-:W-:Y:S05]  /*1ea0*/  BSYNC.RECONVERGENT B0 ;  /* 0x0000000000007941 */ /* 0x000fea0003800200 */
.L_x_13:
[----:B------:R-:W-:Y:S01]  /*1eb0*/  IADD3 R8, P0, P1, -R6, R7, R50 ;  /* 0x0000000706087210 */ /* 0x000fe2000791e132 */
[----:B------:R-:W0:Y:S01]  /*1ec0*/  LDCU.64 UR8, c[0x4][0x40] ;  /* 0x01000800ff0877ac */ /* 0x000e220008000a00 */
[----:B------:R-:W-:Y:S02]  /*1ed0*/  BSSY.RECONVERGENT B2, `(.L_x_16) ;  /* 0x0000055000027945 */ /* 0x000fe40003800200 */
[----:B------:R-:W-:Y:S02]  /*1ee0*/  IADD3 R8, P2, PT, R8, 0x1, RZ ;  /* 0x0000000108087810 */ /* 0x000fe40007f5e0ff */
[----:B------:R-:W-:Y:S02]  /*1ef0*/  IADD3.X R48, PT, PT, ~R52, RZ, R49, P0, P1 ;  /* 0x000000ff34307210 */ /* 0x000fe400007e2531 */
[----:B------:R-:W-:-:S03]  /*1f00*/  ISETP.GT.U32.AND P0, PT, R8, 0xff, PT ;  /* 0x000000ff0800780c */ /* 0x000fc60003f04070 */
[----:B------:R-:W-:-:S05]  /*1f10*/  IMAD.X R48, RZ, RZ, R48, P2 ;  /* 0x000000ffff307224 */ /* 0x000fca00010e0630 */
[----:B------:R-:W-:-:S13]  /*1f20*/  ISETP.GT.U32.AND.EX P0, PT, R48, RZ, PT, P0 ;  /* 0x000000ff3000720c */ /* 0x000fda0003f04100 */
[----:B0-----:R-:W-:Y:S05]  /*1f30*/  @P0 BRA `(.L_x_17) ;  /* 0x0000000400380947 */ /* 0x001fea0003800000 */
[----:B------:R-:W-:Y:S01]  /*1f40*/  ISETP.NE.U32.AND P0, PT, R50, RZ, PT ;  /* 0x000000ff3200720c */ /* 0x000fe20003f05070 */
[----:B------:R-:W-:Y:S01]  /*1f50*/  BSSY.RECONVERGENT B0, `(.L_x_18) ;  /* 0x0000035000007945 */ /* 0x000fe20003800200 */
[----:B------:R-:W-:Y:S02]  /*1f60*/  LOP3.LUT R4, R44, 0xff, RZ, 0xc0, !PT ;  /* 0x000000ff2c047812 */ /* 0x000fe400078ec0ff */
[----:B------:R-:W-:-:S04]  /*1f70*/  ISETP.NE.AND.EX P0, PT, R49, RZ, PT, P0 ;  /* 0x000000ff3100720c */ /* 0x000fc80003f05300 */
[----:B------:R-:W-:-:S13]  /*1f80*/  ISETP.NE.OR P0, PT, R4, 0xaa, !P0 ;  /* 0x000000aa0400780c */ /* 0x000fda0004705670 */
[----:B------:R-:W-:Y:S05]  /*1f90*/  @P0 BRA `(.L_x_19) ;  /* 0x0000000000c00947 */ /* 0x000fea0003800000 */
[----:B------:R-:W-:Y:S02]  /*1fa0*/  ISETP.GT.U32.AND P0, PT, R50, RZ, PT ;  /* 0x000000ff3200720c */ /* 0x000fe40003f04070 */
[----:B------:R-:W-:Y:S01]  /*1fb0*/  CS2R R4, SRZ ;  /* 0x0000000000047805 */ /* 0x000fe2000001ff00 */
[----:B------:R-:W-:Y:S01]  /*1fc0*/  BSSY.RECONVERGENT B1, `(.L_x_20) ;  /* 0x000001b000017945 */ /* 0x000fe20003800200 */
[----:B------:R-:W-:-:S13]  /*1fd0*/  ISETP.GT.U32.AND.EX P0, PT, R49, RZ, PT, P0 ;  /* 0x000000ff3100720c */ /* 0x000fda0003f04100 */
[----:B------:R-:W-:Y:S02]  /*1fe0*/  @!P0 IMAD.IADD R8, R1, 0x1, R5 ;  /* 0x0000000101088824 */ /* 0x000fe400078e0205 */
[----:B------:R-:W-:-:S05]  /*1ff0*/  @!P0 IMAD.MOV.U32 R5, RZ, RZ, 0x1 ;  /* 0x00000001ff058424 */ /* 0x000fca00078e00ff */
[----:B------:R-:W-:Y:S02]  /*2000*/  IADD3 R48, P3, PT, -R5, R50, RZ ;  /* 0x0000003205307210 */ /* 0x000fe40007f7e1ff */
[----:B------:R-:W-:Y:S02]  /*2010*/  ISETP.GT.U32.AND P1, PT, R50, R5, PT ;  /* 0x000000053200720c */ /* 0x000fe40003f24070 */
[----:B------:R-:W-:Y:S01]  /*2020*/  ISETP.LE.U32.AND P2, PT, R48, 0x3, PT ;  /* 0x000000033000780c */ /* 0x000fe20003f43070 */
[----:B------:R-:W-:Y:S01]  /*2030*/  IMAD.MOV.U32 R48, RZ, RZ, 0x31 ;  /* 0x00000031ff307424 */ /* 0x000fe200078e00ff */
[C---:B------:R-:W-:Y:S01]  /*2040*/  ISETP.GT.U32.AND.EX P1, PT, R49.reuse, R4, PT, P1 ;  /* 0x000000043100720c */ /* 0x040fe20003f24110 */
[----:B------:R-:W-:-:S03]  /*2050*/  IMAD.X R51, R49, 0x1, ~R4, P3 ;  /* 0x0000000131337824 */ /* 0x000fc600018e0e04 */
[----:B------:R0:W-:Y:S02]  /*2060*/  @!P0 STL.U8 [R8+0x120], R48 ;  /* 0x0001203008008387 */ /* 0x0001e40000100000 */
[----:B------:R-:W-:-:S13]  /*2070*/  ISETP.LE.U32.OR.EX P1, PT, R51, RZ, !P1, P2 ;  /* 0x000000ff3300720c */ /* 0x000fda0004f23520 */
[----:B0-----:R-:W-:Y:S05]  /*2080*/  @P1 BRA `(.L_x_21) ;  /* 0x0000000000381947 */ /* 0x001fea0003800000 */
[----:B------:R-:W-:Y:S01]  /*2090*/  IADD3 R48, P1, PT, R50, -0x3, RZ ;  /* 0xfffffffd32307810 */ /* 0x000fe20007f3e0ff */
[----:B------:R-:W-:Y:S01]  /*20a0*/  IMAD.MOV.U32 R53, RZ, RZ, 0x31 ;  /* 0x00000031ff357424 */ /* 0x000fe200078e00ff */
[----:B------:R-:W-:Y:S02]  /*20b0*/  PLOP3.LUT P0, PT, PT, PT, PT, 0x8, 0x80 ;  /* 0x000000000080781c */ /* 0x000fe40003f0e170 */
[----:B------:R-:W-:-:S11]  /*20c0*/  IADD3.X R51, PT, PT, R49, -0x1, RZ, P1, !PT ;  /* 0xffffffff31337810 */ /* 0x000fd60000ffe4ff */
.L_x_22:
[----:B0-----:R-:W-:Y:S01]  /*20d0*/  IMAD.IADD R8, R1, 0x1, R5 ;  /* 0x0000000101087824 */ /* 0x001fe200078e0205 */
[----:B------:R-:W-:-:S04]  /*20e0*/  IADD3 R5, P1, PT, R5, 0x4, RZ ;  /* 0x0000000405057810 */ /* 0x000fc80007f3e0ff */
[----:B------:R0:W-:Y:S01]  /*20f0*/  STL.U8 [R8+0x120], R53 ;  /* 0x0001203508007387 */ /* 0x0001e20000100000 */
[----:B------:R-:W-:Y:S01]  /*2100*/  IMAD.X R4, RZ, RZ, R4, P1 ;  /* 0x000000ffff047224 */ /* 0x000fe200008e0604 */
[----:B------:R-:W-:Y:S02]  /*2110*/  ISETP.GE.U32.AND P1, PT, R5, R48, PT ;  /* 0x000000300500720c */ /* 0x000fe40003f26070 */
[----:B------:R0:W-:Y:S02]  /*2120*/  STL.U8 [R8+0x121], R53 ;  /* 0x0001213508007387 */ /* 0x0001e40000100000 */
[----:B------:R-:W-:Y:S02]  /*2130*/  ISETP.GE.U32.AND.EX P1, PT, R4, R51, PT, P1 ;  /* 0x000000330400720c */ /* 0x000fe40003f26110 */
[----:B------:R0:W-:Y:S04]  /*2140*/  STL.U8 [R8+0x122], R53 ;  /* 0x0001223508007387 */ /* 0x0001e80000100000 */
[----:B------:R0:W-:Y:S07]  /*2150*/  STL.U8 [R8+0x123], R53 ;  /* 0x0001233508007387 */ /* 0x0001ee0000100000 */
[----:B------:R-:W-:Y:S05]  /*2160*/  @!P1 BRA `(.L_x_22) ;  /* 0xfffffffc00d89947 */ /* 0x000fea000383ffff */
.L_x_21:
[----:B------:R-:W-:Y:S05]  /*2170*/  BSYNC.RECONVERGENT B1 ;  /* 0x0000000000017941 */ /* 0x000fea0003800200 */
.L_x_20:
[----:B0-----:R-:W-:Y:S01]  /*2180*/  IADD3 R8, P3, PT, -R5, R50, RZ ;  /* 0x0000003205087210 */ /* 0x001fe20007f7e1ff */
[----:B------:R-:W-:Y:S01]  /*2190*/  IMAD.MOV.U32 R48, RZ, RZ, 0x31 ;  /* 0x00000031ff307424 */ /* 0x000fe200078e00ff */
[----:B------:R-:W-:Y:S02]  /*21a0*/  ISETP.GT.U32.AND P2, PT, R50, R5, PT ;  /* 0x000000053200720c */ /* 0x000fe40003f44070 */
[----:B------:R-:W-:Y:S01]  /*21b0*/  ISETP.LE.U32.AND P1, PT, R8, 0x1, PT ;  /* 0x000000010800780c */ /* 0x000fe20003f23070 */
[C---:B------:R-:W-:Y:S01]  /*21c0*/  IMAD.X R8, R49.reuse, 0x1, ~R4, P3 ;  /* 0x0000000131087824 */ /* 0x040fe200018e0e04 */
[----:B------:R-:W-:-:S04]  /*21d0*/  ISETP.GT.U32.AND.EX P2, PT, R49, R4, PT, P2 ;  /* 0x000000043100720c */ /* 0x000fc80003f44120 */
[----:B------:R-:W-:-:S13]  /*21e0*/  ISETP.LE.U32.OR.EX P1, PT, R8, RZ, !P2, P1 ;  /* 0x000000ff0800720c */ /* 0x000fda0005723510 */
[----:B------:R-:W-:Y:S01]  /*21f0*/  @!P1 IMAD.IADD R8, R1, 0x1, R5 ;  /* 0x0000000101089824 */ /* 0x000fe200078e0205 */
[----:B------:R-:W-:Y:S02]  /*2200*/  @!P1 IADD3 R5, P2, PT, R5, 0x2, RZ ;  /* 0x0000000205059810 */ /* 0x000fe40007f5e0ff */
[----:B------:R-:W-:-:S03]  /*2210*/  @!P1 PLOP3.LUT P0, PT, PT, PT, PT, 0x8, 0x80 ;  /* 0x000000000080981c */ /* 0x000fc60003f0e170 */
[----:B------:R-:W-:Y:S01]  /*2220*/  @!P1 IMAD.X R4, RZ, RZ, R4, P2 ;  /* 0x000000ffff049224 */ /* 0x000fe200010e0604 */
[----:B------:R-:W-:-:S04]  /*2230*/  ISETP.LT.U32.AND P2, PT, R5, R50, PT ;  /* 0x000000320500720c */ /* 0x000fc80003f41070 */
[----:B------:R-:W-:Y:S01]  /*2240*/  ISETP.LT.U32.OR.EX P0, PT, R4, R49, P0, P2 ;  /* 0x000000310400720c */ /* 0x000fe20000701520 */
[----:B------:R-:W-:-:S05]  /*2250*/  IMAD.MOV.U32 R4, RZ, RZ, 0x31 ;  /* 0x00000031ff047424 */ /* 0x000fca00078e00ff */
[----:B------:R0:W-:Y:S04]  /*2260*/  @!P1 STL.U8 [R8+0x120], R4 ;  /* 0x0001200408009387 */ /* 0x0001e80000100000 */
[----:B------:R0:W-:Y:S03]  /*2270*/  @!P1 STL.U8 [R8+0x121], R4 ;  /* 0x0001210408009387 */ /* 0x0001e60000100000 */
[----:B------:R-:W-:-:S05]  /*2280*/  @P0 IMAD.IADD R5, R1, 0x1, R5 ;  /* 0x0000000101050824 */ /* 0x000fca00078e0205 */
[----:B------:R0:W-:Y:S02]  /*2290*/  @P0 STL.U8 [R5+0x120], R48 ;  /* 0x0001203005000387 */ /* 0x0001e40000100000 */
.L_x_19:
[----:B------:R-:W-:Y:S05]  /*22a0*/  BSYNC.RECONVERGENT B0 ;  /* 0x0000000000007941 */ /* 0x000fea0003800200 */
.L_x_18:
[----:B------:R-:W-:Y:S01]  /*22b0*/  ISETP.GT.U32.AND P0, PT, R6, R7, PT ;  /* 0x000000070600720c */ /* 0x000fe20003f04070 */
[----:B------:R-:W-:Y:S03]  /*22c0*/  BSSY.RECONVERGENT B0, `(.L_x_23) ;  /* 0x0000011000007945 */ /* 0x000fe60003800200 */
[----:B------:R-:W-:-:S13]  /*22d0*/  ISETP.GT.U32.AND.EX P0, PT, R52, RZ, PT, P0 ;  /* 0x000000ff3400720c */ /* 0x000fda0003f04100 */
[----:B------:R-:W-:Y:S05]  /*22e0*/  @P0 BRA `(.L_x_24) ;  /* 0x0000000000380947 */ /* 0x000fea0003800000 */
.L_x_25:
[----:B0-----:R-:W-:-:S05]  /*22f0*/  IMAD.IADD R8, R1, 0x1, R6 ;  /* 0x0000000101087824 */ /* 0x001fca00078e0206 */
[----:B-1----:R-:W2:Y:S02]  /*2300*/  LDL.U8 R4, [R8] ;  /* 0x0000000008047983 */ /* 0x002ea40000100000 */
[----:B--2---:R-:W-:-:S05]  /*2310*/  IADD3 R4, P0, PT, R4, UR8, RZ ;  /* 0x0000000804047c10 */ /* 0x004fca000ff1e0ff */
[----:B------:R-:W-:-:S05]  /*2320*/  IMAD.X R5, RZ, RZ, UR9, P0 ;  /* 0x00000009ff057e24 */ /* 0x000fca00080e06ff */
[----:B------:R-:W2:Y:S01]  /*2330*/  LDG.E.U8.CONSTANT R4, desc[UR6][R4.64] ;  /* 0x0000000604047981 */ /* 0x000ea2000c1e9100 */
[----:B------:R-:W-:Y:S01]  /*2340*/  IMAD.IADD R51, R1, 0x1, R50 ;  /* 0x0000000101337824 */ /* 0x000fe200078e0232 */
[C---:B------:R-:W-:Y:S02]  /*2350*/  ISETP.NE.U32.AND P0, PT, R6.reuse, R7, PT ;  /* 0x000000070600720c */ /* 0x040fe40003f05070 */
[----:B------:R-:W-:Y:S02]  /*2360*/  IADD3 R6, P2, PT, R6, 0x1, RZ ;  /* 0x0000000106067810 */ /* 0x000fe40007f5e0ff */
[----:B------:R-:W-:Y:S02]  /*2370*/  ISETP.NE.AND.EX P0, PT, R52, RZ, PT, P0 ;  /* 0x000000ff3400720c */ /* 0x000fe40003f05300 */
[----:B------:R-:W-:Y:S01]  /*2380*/  IADD3 R50, P1, PT, R50, 0x1, RZ ;  /* 0x0000000132327810 */ /* 0x000fe20007f3e0ff */
[----:B------:R-:W-:-:S04]  /*2390*/  IMAD.X R52, RZ, RZ, R52, P2 ;  /* 0x000000ffff347224 */ /* 0x000fc800010e0634 */
[----:B------:R-:W-:Y:S01]  /*23a0*/  IMAD.X R49, RZ, RZ, R49, P1 ;  /* 0x000000ffff317224 */ /* 0x000fe200008e0631 */
[----:B--2---:R1:W-:Y:S05]  /*23b0*/  STL.U8 [R51+0x120], R4 ;  /* 0x0001200433007387 */ /* 0x0043ea0000100000 */
[----:B------:R-:W-:Y:S05]  /*23c0*/  @P0 BRA `(.L_x_25) ;  /* 0xfffffffc00c80947 */ /* 0x000fea000383ffff */
.L_x_24:
[----:B------:R-:W-:Y:S05]  /*23d0*/  BSYNC.RECONVERGENT B0 ;  /* 0x0000000000007941 */ /* 0x000fea0003800200 */
.L_x_23:
[--C-:B01----:R-:W-:Y:S02]  /*23e0*/  IMAD.IADD R4, R1, 0x1, R50.reuse ;  /* 0x0000000101047824 */ /* 0x103fe400078e0232 */
[----:B------:R-:W-:Y:S02]  /*23f0*/  IMAD.MOV.U32 R48, RZ, RZ, R49 ;  /* 0x000000ffff307224 */ /* 0x000fe400078e0031 */
[----:B------:R-:W-:Y:S01]  /*2400*/  IMAD.MOV.U32 R8, RZ, RZ, R50 ;  /* 0x000000ffff087224 */ /* 0x000fe200078e0032 */
[----:B------:R0:W-:Y:S06]  /*2410*/  STL.U8 [R4+0x120], RZ ;  /* 0x000120ff04007387 */ /* 0x0001ec0000100000 */
.L_x_17:
[----:B------:R-:W-:Y:S05]  /*2420*/  BSYNC.RECONVERGENT B2 ;  /* 0x0000000000027941 */ /* 0x000fea0003800200 */
.L_x_16:
[----:B------:R-:W1:Y:S01]  /*2430*/  LDCU UR5, c[0x0][0x3b0] ;  /* 0x00007600ff0577ac */ /* 0x000e620008000800 */
[----:B------:R-:W-:Y:S04]  /*2440*/  BSSY.RECONVERGENT B2, `(.L_x_26) ;  /* 0x0000148000027945 */ /* 0x000fe80003800200 */
[----:B------:R-:W-:Y:S01]  /*2450*/  BSSY.RELIABLE B3, `(.L_x_27) ;  /* 0x0000070000037945 */ /* 0x000fe20003800100 */
[----:B-1----:R-:W-:-:S09]  /*2460*/  UISETP.NE.AND UP1, UPT, UR5, URZ, UPT ;  /* 0x000000ff0500728c */ /* 0x002fd2000bf25270 */
[----:B------:R-:W-:Y:S05]  /*2470*/  BRA.U !UP1, `(.L_x_28) ;  /* 0x0000000509a87547 */ /* 0x000fea000b800000 */
[----:B------:R-:W1:Y:S02]  /*2480*/  LDCU.U8 UR5, c[0x0][0x3cc] ;  /* 0x00007980ff0577ac */ /* 0x000e640008000000 */
[----:B-1----:R-:W-:-:S04]  /*2490*/  UPRMT UR5, UR5, 0x8880, URZ ;  /* 0x0000888005057896 */ /* 0x002fc800080000ff */
[----:B------:R-:W-:-:S09]  /*24a0*/  UISETP.NE.AND UP1, UPT, UR5, URZ, UPT ;  /* 0x000000ff0500728c */ /* 0x000fd2000bf25270 */
[----:B------:R-:W-:Y:S05]  /*24b0*/  BRA.U !UP1, `(.L_x_29) ;  /* 0x0000000109f87547 */ /* 0x000fea000b800000 */
[----:B------:R-:W-:-:S07]  /*24c0*/  IMAD.MOV.U32 R51, RZ, RZ, RZ ;  /* 0x000000ffff337224 */ /* 0x000fce00078e00ff */
.L_x_34:
[----:B0-----:R-:W0:Y:S02]  /*24d0*/  LDC.64 R4, c[0x0][0x3a8] ;  /* 0x0000ea00ff047b82 */ /* 0x001e240000000a00 */
[----:B0-----:R-:W-:-:S05]  /*24e0*/  IMAD.WIDE.U32 R4, R51, 0x4, R4 ;  /* 0x0000000433047825 */ /* 0x001fca00078e0004 */
[----:B------:R-:W2:Y:S01]  /*24f0*/  LDG.E R52, desc[UR6][R4.64] ;  /* 0x0000000604347981 */ /* 0x000ea2000c1e1900 */
[----:B------:R-:W-:Y:S01]  /*2500*/  BSSY.RELIABLE B0, `(.L_x_30) ;  /* 0x0000034000007945 */ /* 0x000fe20003800100 */
[----:B--2---:R-:W-:-:S13]  /*2510*/  ISETP.NE.AND P0, PT, R52, RZ, PT ;  /* 0x000000ff3400720c */ /* 0x004fda0003f05270 */
[----:B------:R-:W-:Y:S05]  /*2520*/  @!P0 BRA `(.L_x_31) ;  /* 0x0000000000c48947 */ /* 0x000fea0003800000 */
[----:B------:R-:W-:-:S04]  /*2530*/  ISETP.NE.U32.AND P0, PT, R8, RZ, PT ;  /* 0x000000ff0800720c */ /* 0x000fc80003f05070 */
[----:B------:R-:W-:-:S13]  /*2540*/  ISETP.NE.AND.EX P0, PT, R48, RZ, PT, P0 ;  /* 0x000000ff3000720c */ /* 0x000fda0003f05300 */
[----:B------:R-:W-:Y:S05]  /*2550*/  @!P0 BREAK.RELIABLE B0 ;  /* 0x0000000000008942 */ /* 0x000fea0003800100 */
[----:B------:R-:W-:Y:S05]  /*2560*/  @!P0 BREAK.RELIABLE B3 ;  /* 0x0000000000038942 */ /* 0x000fea0003800100 */
[----:B------:R-:W-:Y:S05]  /*2570*/  @!P0 BRA `(.L_x_32) ;  /* 0x0000000800d48947 */ /* 0x000fea0003800000 */
[----:B------:R-:W0:Y:S01]  /*2580*/  LDC.64 R4, c[0x0][0x3a0] ;  /* 0x0000e800ff047b82 */ /* 0x000e220000000a00 */
[----:B------:R-:W2:Y:S01]  /*2590*/  LDL.U8 R7, [R1+0x120] ;  /* 0x0001200001077983 */ /* 0x000ea20000100000 */
[----:B0-----:R-:W-:-:S05]  /*25a0*/  IMAD.WIDE.U32 R4, R51, 0x10, R4 ;  /* 0x0000001033047825 */ /* 0x001fca00078e0004 */
[----:B------:R-:W3:Y:S01]  /*25b0*/  LDG.E.U8 R6, desc[UR6][R4.64] ;  /* 0x0000000604067981 */ /* 0x000ee2000c1e1100 */
[----:B--2---:R-:W-:-:S05]  /*25c0*/  VIADD R49, R7, 0xffffffbf ;  /* 0xffffffbf07317836 */ /* 0x004fca0000000000 */
[----:B------:R-:W-:-:S04]  /*25d0*/  LOP3.LUT R49, R49, 0xff, RZ, 0xc0, !PT ;  /* 0x000000ff31317812 */ /* 0x000fc800078ec0ff */
[----:B------:R-:W-:Y:S01]  /*25e0*/  ISETP.GE.U32.AND P0, PT, R49, 0x1a, PT ;  /* 0x0000001a3100780c */ /* 0x000fe20003f06070 */
[----:B---3--:R-:W-:-:S05]  /*25f0*/  VIADD R50, R6, 0xffffffbf ;  /* 0xffffffbf06327836 */ /* 0x008fca0000000000 */
[----:B------:R-:W-:-:S04]  /*2600*/  LOP3.LUT R50, R50, 0xff, RZ, 0xc0, !PT ;  /* 0x000000ff32327812 */ /* 0x000fc800078ec0ff */
[----:B------:R-:W-:-:S03]  /*2610*/  ISETP.GE.U32.AND P1, PT, R50, 0x1a, PT ;  /* 0x0000001a3200780c */ /* 0x000fc60003f26070 */
[----:B------:R-:W-:-:S05]  /*2620*/  @!P0 VIADD R7, R7, 0x20 ;  /* 0x0000002007078836 */ /* 0x000fca0000000000 */
[----:B------:R-:W-:-:S05]  /*2630*/  LOP3.LUT R7, R7, 0xff, RZ, 0xc0, !PT ;  /* 0x000000ff07077812 */ /* 0x000fca00078ec0ff */
[----:B------:R-:W-:-:S05]  /*2640*/  @!P1 VIADD R6, R6, 0x20 ;  /* 0x0000002006069836 */ /* 0x000fca0000000000 */
[----:B------:R-:W-:-:S04]  /*2650*/  LOP3.LUT R6, R6, 0xff, RZ, 0xc0, !PT ;  /* 0x000000ff06067812 */ /* 0x000fc800078ec0ff */
[----:B------:R-:W-:-:S04]  /*2660*/  ISETP.NE.AND P0, PT, R7, R6, PT ;  /* 0x000000060700720c */ /* 0x000fc80003f05270 */
[----:B------:R-:W-:-:S13]  /*2670*/  ISETP.EQ.OR P0, PT, R6, 0x3f, !P0 ;  /* 0x0000003f0600780c */ /* 0x000fda0004702670 */
[----:B------:R-:W-:Y:S05]  /*2680*/  @!P0 BRA `(.L_x_31) ;  /* 0x00000000006c8947 */ /* 0x000fea0003800000 */
[----:B------:R-:W-:Y:S02]  /*2690*/  IMAD.MOV.U32 R49, RZ, RZ, RZ ;  /* 0x000000ffff317224 */ /* 0x000fe400078e00ff */
[----:B------:R-:W-:-:S07]  /*26a0*/  IMAD.MOV.U32 R53, RZ, RZ, RZ ;  /* 0x000000ffff357224 */ /* 0x000fce00078e00ff */
.L_x_33:
[----:B------:R-:W-:-:S05]  /*26b0*/  VIADD R49, R49, 0x1 ;  /* 0x0000000131317836 */ /* 0x000fca0000000000 */
[----:B------:R-:W-:-:S04]  /*26c0*/  ISETP.GT.U32.AND P0, PT, R8, R49, PT ;  /* 0x000000310800720c */ /* 0x000fc80003f04070 */
[----:B------:R-:W-:-:S04]  /*26d0*/  ISETP.GT.U32.AND.EX P0, PT, R48, RZ, PT, P0 ;  /* 0x000000ff3000720c */ /* 0x000fc80003f04100 */
[----:B------:R-:W-:-:S13]  /*26e0*/  ISETP.GE.U32.OR P0, PT, R49, R52, !P0 ;  /* 0x000000343100720c */ /* 0x000fda0004706470 */
[----:B------:R-:W-:Y:S05]  /*26f0*/  @P0 BREAK.RELIABLE B0 ;  /* 0x0000000000000942 */ /* 0x000fea0003800100 */
[----:B------:R-:W-:Y:S05]  /*2700*/  @P0 BREAK.RELIABLE B3 ;  /* 0x0000000000030942 */ /* 0x000fea0003800100 */
[----:B------:R-:W-:Y:S05]  /*2710*/  @P0 BRA `(.L_x_32) ;  /* 0x00000008006c0947 */ /* 0x000fea0003800000 */
[----:B------:R-:W-:Y:S01]  /*2720*/  IADD3 R6, P0, PT, R4, R49, RZ ;  /* 0x0000003104067210 */ /* 0x000fe20007f1e0ff */
[----:B------:R-:W-:-:S04]  /*2730*/  IMAD.IADD R57, R1, 0x1, R49 ;  /* 0x0000000101397824 */ /* 0x000fc800078e0231 */
[----:B------:R-:W-:Y:S01]  /*2740*/  IMAD.X R7, R5, 0x1, R53, P0 ;  /* 0x0000000105077824 */ /* 0x000fe200000e0635 */
[----:B------:R-:W2:Y:S04]  /*2750*/  LDL.U8 R54, [R57+0x120] ;  /* 0x0001200039367983 */ /* 0x000ea80000100000 */
[----:B------:R-:W3:Y:S01]  /*2760*/  LDG.E.U8 R50, desc[UR6][R6.64] ;  /* 0x0000000606327981 */ /* 0x000ee2000c1e1100 */
[----:B--2---:R-:W-:Y:S02]  /*2770*/  VIADD R55, R54, 0xffffffbf ;  /* 0xffffffbf36377836 */ /* 0x004fe40000000000 */
[----:B---3--:R-:W-:-:S03]  /*2780*/  VIADD R56, R50, 0xffffffbf ;  /* 0xffffffbf32387836 */ /* 0x008fc60000000000 */
[----:B------:R-:W-:Y:S02]  /*2790*/  LOP3.LUT R55, R55, 0xff, RZ, 0xc0, !PT ;  /* 0x000000ff37377812 */ /* 0x000fe400078ec0ff */
[----:B------:R-:W-:Y:S02]  /*27a0*/  LOP3.LUT R56, R56, 0xff, RZ, 0xc0, !PT ;  /* 0x000000ff38387812 */ /* 0x000fe400078ec0ff */
[----:B------:R-:W-:Y:S02]  /*27b0*/  ISETP.GE.U32.AND P0, PT, R55, 0x1a, PT ;  /* 0x0000001a3700780c */ /* 0x000fe40003f06070 */
[----:B------:R-:W-:-:S11]  /*27c0*/  ISETP.GE.U32.AND P1, PT, R56, 0x1a, PT ;  /* 0x0000001a3800780c */ /* 0x000fd60003f26070 */
[----:B------:R-:W-:Y:S02]  /*27d0*/  @!P0 VIADD R54, R54, 0x20 ;  /* 0x0000002036368836 */ /* 0x000fe40000000000 */
[----:B------:R-:W-:-:S03]  /*27e0*/  @!P1 VIADD R50, R50, 0x20 ;  /* 0x0000002032329836 */ /* 0x000fc60000000000 */
[----:B------:R-:W-:Y:S02]  /*27f0*/  LOP3.LUT R54, R54, 0xff, RZ, 0xc0, !PT ;  /* 0x000000ff36367812 */ /* 0x000fe400078ec0ff */
[----:B------:R-:W-:-:S04]  /*2800*/  LOP3.LUT R55, R50, 0xff, RZ, 0xc0, !PT ;  /* 0x000000ff32377812 */ /* 0x000fc800078ec0ff */
[----:B------:R-:W-:-:S04]  /*2810*/  ISETP.NE.AND P0, PT, R54, R55, PT ;  /* 0x000000373600720c */ /* 0x000fc80003f05270 */
[----:B------:R-:W-:-:S13]  /*2820*/  ISETP.EQ.OR P0, PT, R55, 0x3f, !P0 ;  /* 0x0000003f3700780c */ /* 0x000fda0004702670 */
[----:B------:R-:W-:Y:S05]  /*2830*/  @P0 BRA `(.L_x_33) ;  /* 0xfffffffc009c0947 */ /* 0x000fea000383ffff */
.L_x_31:
[----:B------:R-:W-:Y:S05]  /*2840*/  BSYNC.RELIABLE B0 ;  /* 0x0000000000007941 */ /* 0x000fea0003800100 */
.L_x_30:
[----:B------:R-:W0:Y:S01]  /*2850*/  LDCU UR5, c[0x0][0x3b0] ;  /* 0x00007600ff0577ac */ /* 0x000e220008000800 */
[----:B------:R-:W-:-:S05]  /*2860*/  VIADD R51, R51, 0x1 ;  /* 0x0000000133337836 */ /* 0x000fca0000000000 */
[----:B0-----:R-:W-:-:S13]  /*2870*/  ISETP.NE.AND P0, PT, R51, UR5, PT ;  /* 0x0000000533007c0c */ /* 0x001fda000bf05270 */
[----:B------:R-:W-:Y:S05]  /*2880*/  @!P0 BRA `(.L_x_28) ;  /* 0x0000000000a48947 */ /* 0x000fea0003800000 */
[----:B------:R-:W-:Y:S05]  /*2890*/  BRA `(.L_x_34) ;  /* 0xfffffffc000c7947 */ /* 0x000fea000383ffff */
.L_x_29:
[----:B------:R-:W-:-:S07]  /*28a0*/  IMAD.MOV.U32 R51, RZ, RZ, RZ ;  /* 0x000000ffff337224 */ /* 0x000fce00078e00ff */
.L_x_38:
        /* <DEDUP_REMOVED lines=12> */
[----:B------:R-:W-:Y:S02]  /*2970*/  IMAD.MOV.U32 R49, RZ, RZ, RZ ;  /* 0x000000ffff317224 */ /* 0x000fe400078e00ff */
[----:B------:R-:W-:Y:S02]  /*2980*/  IMAD.MOV.U32 R55, RZ, RZ, RZ ;  /* 0x000000ffff377224 */ /* 0x000fe400078e00ff */
[----:B0-----:R-:W-:-:S07]  /*2990*/  IMAD.WIDE.U32 R4, R51, 0x10, R4 ;  /* 0x0000001033047825 */ /* 0x001fce00078e0004 */
.L_x_37:
[----:B------:R-:W-:Y:S01]  /*29a0*/  IADD3 R6, P0, PT, R4, R49, RZ ;  /* 0x0000003104067210 */ /* 0x000fe20007f1e0ff */
[----:B------:R-:W-:-:S04]  /*29b0*/  IMAD.IADD R53, R1, 0x1, R49 ;  /* 0x0000000101357824 */ /* 0x000fc800078e0231 */
[----:B------:R-:W-:Y:S02]  /*29c0*/  IMAD.X R7, R5, 0x1, R55, P0 ;  /* 0x0000000105077824 */ /* 0x000fe400000e0637 */
[----:B------:R-:W2:Y:S04]  /*29d0*/  LDL.U8 R53, [R53+0x120] ;  /* 0x0001200035357983 */ /* 0x000ea80000100000 */
[----:B------:R-:W3:Y:S02]  /*29e0*/  LDG.E.U8 R6, desc[UR6][R6.64] ;  /* 0x0000000606067981 */ /* 0x000ee4000c1e1100 */
[----:B---3--:R-:W-:Y:S02]  /*29f0*/  ISETP.NE.AND P1, PT, R6, 0x3f, PT ;  /* 0x0000003f0600780c */ /* 0x008fe40003f25270 */
[----:B--2---:R-:W-:-:S13]  /*2a00*/  ISETP.NE.AND P0, PT, R53, R6, PT ;  /* 0x000000063500720c */ /* 0x004fda0003f05270 */
[----:B------:R-:W-:Y:S05]  /*2a10*/  @P0 BRA P1, `(.L_x_36) ;  /* 0x00000000002c0947 */ /* 0x000fea0000800000 */
[----:B------:R-:W-:-:S05]  /*2a20*/  VIADD R49, R49, 0x1 ;  /* 0x0000000131317836 */ /* 0x000fca0000000000 */
[----:B------:R-:W-:-:S04]  /*2a30*/  ISETP.GT.U32.AND P0, PT, R8, R49, PT ;  /* 0x000000310800720c */ /* 0x000fc80003f04070 */
[----:B------:R-:W-:-:S13]  /*2a40*/  ISETP.GT.U32.AND.EX P0, PT, R48, RZ, PT, P0 ;  /* 0x000000ff3000720c */ /* 0x000fda0003f04100 */
[----:B------:R-:W-:Y:S05]  /*2a50*/  @!P0 BREAK.RELIABLE B1 ;  /* 0x0000000000018942 */ /* 0x000fea0003800100 */
[----:B------:R-:W-:Y:S05]  /*2a60*/  @!P0 BREAK.RELIABLE B3 ;  /* 0x0000000000038942 */ /* 0x000fea0003800100 */
[----:B------:R-:W-:Y:S05]  /*2a70*/  @!P0 BRA `(.L_x_32) ;  /* 0x0000000400948947 */ /* 0x000fea0003800000 */
[----:B------:R-:W-:-:S13]  /*2a80*/  ISETP.GE.U32.AND P0, PT, R49, R50, PT ;  /* 0x000000323100720c */ /* 0x000fda0003f06070 */
[----:B------:R-:W-:Y:S05]  /*2a90*/  @P0 BREAK.RELIABLE B1 ;  /* 0x0000000000010942 */ /* 0x000fea0003800100 */
[----:B------:R-:W-:Y:S05]  /*2aa0*/  @P0 BREAK.RELIABLE B3 ;  /* 0x0000000000030942 */ /* 0x000fea0003800100 */
[----:B------:R-:W-:Y:S05]  /*2ab0*/  @!P0 BRA `(.L_x_37) ;  /* 0xfffffffc00b88947 */ /* 0x000fea000383ffff */
[----:B------:R-:W-:Y:S05]  /*2ac0*/  BRA `(.L_x_32) ;  /* 0x0000000400807947 */ /* 0x000fea0003800000 */
.L_x_36:
[----:B------:R-:W-:Y:S05]  /*2ad0*/  BSYNC.RELIABLE B1 ;  /* 0x0000000000017941 */ /* 0x000fea0003800100 */
.L_x_35:
[----:B------:R-:W0:Y:S01]  /*2ae0*/  LDCU UR5, c[0x0][0x3b0] ;  /* 0x00007600ff0577ac */ /* 0x000e220008000800 */
[----:B------:R-:W-:-:S05]  /*2af0*/  VIADD R51, R51, 0x1 ;  /* 0x0000000133337836 */ /* 0x000fca0000000000 */
[----:B0-----:R-:W-:-:S13]  /*2b00*/  ISETP.NE.AND P0, PT, R51, UR5, PT ;  /* 0x0000000533007c0c */ /* 0x001fda000bf05270 */
[----:B------:R-:W-:Y:S05]  /*2b10*/  @P0 BRA `(.L_x_38) ;  /* 0xfffffffc00640947 */ /* 0x000fea000383ffff */
.L_x_28:
[----:B------:R-:W1:Y:S02]  /*2b20*/  LDCU UR5, c[0x0][0x3c8] ;  /* 0x00007900ff0577ac */ /* 0x000e640008000800 */
[----:B-1----:R-:W-:-:S09]  /*2b30*/  UISETP.NE.AND UP1, UPT, UR5, URZ, UPT ;  /* 0x000000ff0500728c */ /* 0x002fd2000bf25270 */
[----:B------:R-:W-:Y:S05]  /*2b40*/  BRA.U !UP1, `(.L_x_39) ;  /* 0x0000000d09587547 */ /* 0x000fea000b800000 */
[----:B------:R-:W-:Y:S05]  /*2b50*/  BSYNC.RELIABLE B3 ;  /* 0x0000000000037941 */ /* 0x000fea0003800100 */
.L_x_27:
[----:B------:R-:W1:Y:S02]  /*2b60*/  LDCU.U8 UR5, c[0x0][0x3cc] ;  /* 0x00007980ff0577ac */ /* 0x000e640008000000 */
[----:B-1----:R-:W-:-:S04]  /*2b70*/  UPRMT UR5, UR5, 0x8880, URZ ;  /* 0x0000888005057896 */ /* 0x002fc800080000ff */
[----:B------:R-:W-:-:S09]  /*2b80*/  UISETP.NE.AND UP1, UPT, UR5, URZ, UPT ;  /* 0x000000ff0500728c */ /* 0x000fd2000bf25270 */
[----:B------:R-:W-:Y:S05]  /*2b90*/  BRA.U !UP1, `(.L_x_40) ;  /* 0x0000000109e87547 */ /* 0x000fea000b800000 */
[----:B------:R-:W-:-:S07]  /*2ba0*/  IMAD.MOV.U32 R51, RZ, RZ, RZ ;  /* 0x000000ffff337224 */ /* 0x000fce00078e00ff */
.L_x_45:
[----:B0-----:R-:W0:Y:S02]  /*2bb0*/  LDC.64 R4, c[0x0][0x3c0] ;  /* 0x0000f000ff047b82 */ /* 0x001e240000000a00 */
[----:B0-----:R-:W-:-:S05]  /*2bc0*/  IMAD.WIDE.U32 R4, R51, 0x4, R4 ;  /* 0x0000000433047825 */ /* 0x001fca00078e0004 */
[----:B------:R-:W2:Y:S01]  /*2bd0*/  LDG.E R49, desc[UR6][R4.64] ;  /* 0x0000000604317981 */ /* 0x000ea2000c1e1900 */
[----:B------:R-:W-:Y:S01]  /*2be0*/  BSSY.RELIABLE B4, `(.L_x_41) ;  /* 0x0000034000047945 */ /* 0x000fe20003800100 */
[----:B--2---:R-:W-:-:S04]  /*2bf0*/  ISETP.GE.U32.AND P0, PT, R8, R49, PT ;  /* 0x000000310800720c */ /* 0x004fc80003f06070 */
[----:B------:R-:W-:-:S04]  /*2c00*/  ISETP.GE.U32.AND.EX P0, PT, R48, RZ, PT, P0 ;  /* 0x000000ff3000720c */ /* 0x000fc80003f06100 */
[----:B------:R-:W-:-:S13]  /*2c10*/  ISETP.EQ.OR P0, PT, R49, RZ, !P0 ;  /* 0x000000ff3100720c */ /* 0x000fda0004702670 */
[----:B------:R-:W-:Y:S05]  /*2c20*/  @P0 BRA `(.L_x_42) ;  /* 0x0000000000a80947 */ /* 0x000fea0003800000 */
[----:B------:R-:W0:Y:S01]  /*2c30*/  LDC.64 R4, c[0x0][0x3b8] ;  /* 0x0000ee00ff047b82 */ /* 0x000e220000000a00 */
[----:B------:R-:W-:-:S05]  /*2c40*/  IADD3 R53, PT, PT, R1, -R49, R8 ;  /* 0x8000003101357210 */ /* 0x000fca0007ffe008 */
        /* <DEDUP_REMOVED lines=16> */
[----:B------:R-:W-:-:S07]  /*2d50*/  IMAD.MOV.U32 R53, RZ, RZ, RZ ;  /* 0x000000ffff357224 */ /* 0x000fce00078e00ff */
.L_x_43:
[----:B------:R-:W-:-:S05]  /*2d60*/  VIADD R53, R53, 0x1 ;  /* 0x0000000135357836 */ /* 0x000fca0000000000 */
[----:B------:R-:W-:-:S13]  /*2d70*/  ISETP.GE.U32.AND P0, PT, R53, R49, PT ;  /* 0x000000313500720c */ /* 0x000fda0003f06070 */
[----:B------:R-:W-:Y:S05]  /*2d80*/  @P0 BREAK.RELIABLE B4 ;  /* 0x0000000000040942 */ /* 0x000fea0003800100 */
[----:B------:R-:W-:Y:S05]  /*2d90*/  @P0 BRA `(.L_x_32) ;  /* 0x0000000000cc0947 */ /* 0x000fea0003800000 */
[----:B------:R-:W-:Y:S02]  /*2da0*/  IADD3 R6, P0, PT, R53, R4, RZ ;  /* 0x0000000435067210 */ /* 0x000fe40007f1e0ff */
[----:B------:R-:W-:-:S03]  /*2db0*/  IADD3 R50, PT, PT, -R49, R53, R8 ;  /* 0x0000003531327210 */ /* 0x000fc60007ffe108 */
[----:B------:R-:W-:Y:S02]  /*2dc0*/  IMAD.X R7, RZ, RZ, R5, P0 ;  /* 0x000000ffff077224 */ /* 0x000fe400000e0605 */
[----:B------:R-:W-:-:S03]  /*2dd0*/  IMAD.IADD R56, R1, 0x1, R50 ;  /* 0x0000000101387824 */ /* 0x000fc600078e0232 */
[----:B------:R-:W2:Y:S04]  /*2de0*/  LDG.E.U8 R50, desc[UR6][R6.64] ;  /* 0x0000000606327981 */ /* 0x000ea8000c1e1100 */
[----:B------:R-:W3:Y:S01]  /*2df0*/  LDL.U8 R52, [R56+0x120] ;  /* 0x0001200038347983 */ /* 0x000ee20000100000 */
        /* <DEDUP_REMOVED lines=13> */
.L_x_42:
[----:B------:R-:W0:Y:S01]  /*2ed0*/  LDCU UR5, c[0x0][0x3c8] ;  /* 0x00007900ff0577ac */ /* 0x000e220008000800 */
[----:B------:R-:W-:-:S05]  /*2ee0*/  VIADD R51, R51, 0x1 ;  /* 0x0000000133337836 */ /* 0x000fca0000000000 */
[----:B0-----:R-:W-:-:S13]  /*2ef0*/  ISETP.NE.AND P0, PT, R51, UR5, PT ;  /* 0x0000000533007c0c */ /* 0x001fda000bf05270 */
[----:B------:R-:W-:Y:S05]  /*2f00*/  @!P0 BREAK.RELIABLE B4 ;  /* 0x0000000000048942 */ /* 0x000fea0003800100 */
[----:B------:R-:W-:Y:S05]  /*2f10*/  @!P0 BRA `(.L_x_44) ;  /* 0x0000000800688947 */ /* 0x000fea0003800000 */
[----:B------:R-:W-:Y:S05]  /*2f20*/  BSYNC.RELIABLE B4 ;  /* 0x0000000000047941 */ /* 0x000fea0003800100 */
.L_x_41:
[----:B------:R-:W-:Y:S05]  /*2f30*/  BRA `(.L_x_45) ;  /* 0xfffffffc001c7947 */ /* 0x000fea000383ffff */
.L_x_40:
[----:B------:R-:W-:-:S07]  /*2f40*/  IMAD.MOV.U32 R49, RZ, RZ, RZ ;  /* 0x000000ffff317224 */ /* 0x000fce00078e00ff */
.L_x_49:
        /* <DEDUP_REMOVED lines=9> */
[----:B------:R-:W-:Y:S02]  /*2fe0*/  IMAD.MOV.U32 R51, RZ, RZ, RZ ;  /* 0x000000ffff337224 */ /* 0x000fe400078e00ff */
[----:B0-----:R-:W-:-:S07]  /*2ff0*/  IMAD.WIDE.U32 R4, R49, 0x10, R4 ;  /* 0x0000001031047825 */ /* 0x001fce00078e0004 */
.L_x_48:
[-C--:B------:R-:W-:Y:S02]  /*3000*/  IADD3 R6, P0, PT, R4, R51.reuse, RZ ;  /* 0x0000003304067210 */ /* 0x080fe40007f1e0ff */
[----:B------:R-:W-:-:S03]  /*3010*/  IADD3 R50, PT, PT, -R52, R51, R8 ;  /* 0x0000003334327210 */ /* 0x000fc60007ffe108 */
[----:B------:R-:W-:Y:S02]  /*3020*/  IMAD.X R7, RZ, RZ, R5, P0 ;  /* 0x000000ffff077224 */ /* 0x000fe400000e0605 */
[----:B------:R-:W-:-:S03]  /*3030*/  IMAD.IADD R50, R1, 0x1, R50 ;  /* 0x0000000101327824 */ /* 0x000fc600078e0232 */
[----:B------:R-:W2:Y:S04]  /*3040*/  LDG.E.U8 R6, desc[UR6][R6.64] ;  /* 0x0000000606067981 */ /* 0x000ea8000c1e1100 */
[----:B------:R-:W3:Y:S01]  /*3050*/  LDL.U8 R53, [R50+0x120] ;  /* 0x0001200032357983 */ /* 0x000ee20000100000 */
[----:B--2---:R-:W-:Y:S02]  /*3060*/  ISETP.NE.AND P1, PT, R6, 0x3f, PT ;  /* 0x0000003f0600780c */ /* 0x004fe40003f25270 */
[----:B---3--:R-:W-:-:S13]  /*3070*/  ISETP.NE.AND P0, PT, R53, R6, PT ;  /* 0x000000063500720c */ /* 0x008fda0003f05270 */
[----:B------:R-:W-:Y:S05]  /*3080*/  @P0 BRA P1, `(.L_x_47) ;  /* 0x0000000400f00947 */ /* 0x000fea0000800000 */
[----:B------:R-:W-:-:S05]  /*3090*/  VIADD R51, R51, 0x1 ;  /* 0x0000000133337836 */ /* 0x000fca0000000000 */
[----:B------:R-:W-:-:S13]  /*30a0*/  ISETP.GE.U32.AND P0, PT, R51, R52, PT ;  /* 0x000000343300720c */ /* 0x000fda0003f06070 */
[----:B------:R-:W-:Y:S05]  /*30b0*/  @P0 BREAK.RELIABLE B5 ;  /* 0x0000000000050942 */ /* 0x000fea0003800100 */
[----:B------:R-:W-:Y:S05]  /*30c0*/  @!P0 BRA `(.L_x_48) ;  /* 0xfffffffc00cc8947 */ /* 0x000fea000383ffff */
.L_x_32:
[----:B------:R-:W0:Y:S01]  /*30d0*/  S2R R49, SR_LANEID ;  /* 0x0000000000317919 */ /* 0x000e220000000000 */
[----:B------:R-:W-:Y:S01]  /*30e0*/  VOTEU.ANY UR5, UPT, PT ;  /* 0x0000000000057886 */ /* 0x000fe200038e0100 */
[----:B------:R-:W1:Y:S01]  /*30f0*/  LDC.64 R4, c[0x0][0x398] ;  /* 0x0000e600ff047b82 */ /* 0x000e620000000a00 */
[----:B------:R-:W0:Y:S08]  /*3100*/  FLO.U32 R8, UR5 ;  /* 0x0000000500087d00 */ /* 0x000e3000080e0000 */
[----:B------:R-:W1:Y:S01]  /*3110*/  POPC R7, UR5 ;  /* 0x0000000500077d09 */ /* 0x000e620008000000 */
[----:B0-----:R-:W-:-:S13]  /*3120*/  ISETP.EQ.U32.AND P0, PT, R8, R49, PT ;  /* 0x000000310800720c */ /* 0x001fda0003f02070 */
[----:B-1----:R-:W2:Y:S01]  /*3130*/  @P0 ATOMG.E.ADD.STRONG.GPU PT, R5, desc[UR6][R4.64], R7 ;  /* 0x80000007040509a8 */ /* 0x002ea200081ef106 */
[----:B------:R-:W0:Y:S02]  /*3140*/  S2R R48, SR_LTMASK ;  /* 0x0000000000307919 */ /* 0x000e240000003900 */
[----:B0-----:R-:W-:-:S04]  /*3150*/  LOP3.LUT R48, R48, UR5, RZ, 0xc0, !PT ;  /* 0x0000000530307c12 */ /* 0x001fc8000f8ec0ff */
[----:B------:R-:W0:Y:S01]  /*3160*/  POPC R49, R48 ;  /* 0x0000003000317309 */ /* 0x000e220000000000 */
[----:B--2---:R-:W0:Y:S02]  /*3170*/  SHFL.IDX PT, R6, R5, R8, 0x1f ;  /* 0x00001f0805067589 */ /* 0x004e2400000e0000 */
[----:B0-----:R-:W-:-:S05]  /*3180*/  IMAD.IADD R6, R6, 0x1, R49 ;  /* 0x0000000106067824 */ /* 0x001fca00078e0231 */
[----:B------:R-:W-:-:S13]  /*3190*/  ISETP.GT.U32.AND P0, PT, R6, 0x1869f, PT ;  /* 0x0001869f0600780c */ /* 0x000fda0003f04070 */
[----:B------:R-:W-:Y:S05]  /*31a0*/  @P0 BRA `(.L_x_44) ;  /* 0x0000000400c40947 */ /* 0x000fea0003800000 */
[----:B------:R-:W0:Y:S01]  /*31b0*/  LDCU.64 UR8, c[0x0][0x388] ;  /* 0x00007100ff0877ac */ /* 0x000e220008000a00 */
[----:B------:R-:W-:Y:S01]  /*31c0*/  IMAD.SHL.U32 R4, R6, 0x20, RZ ;  /* 0x0000002006047824 */ /* 0x000fe200078e00ff */
[----:B------:R-:W-:Y:S01]  /*31d0*/  LOP3.LUT R49, R44, 0xaa, RZ, 0x3c, !PT ;  /* 0x000000aa2c317812 */ /* 0x000fe200078e3cff */
[----:B------:R-:W1:Y:S01]  /*31e0*/  LDCU.64 UR10, c[0x0][0x390] ;  /* 0x00007200ff0a77ac */ /* 0x000e620008000a00 */
[----:B------:R-:W-:Y:S02]  /*31f0*/  LOP3.LUT R51, R43, 0xaa, RZ, 0x3c, !PT ;  /* 0x000000aa2b337812 */ /* 0x000fe400078e3cff */
[----:B------:R-:W-:Y:S02]  /*3200*/  LOP3.LUT R53, R0, 0xaa, RZ, 0x3c, !PT ;  /* 0x000000aa00357812 */ /* 0x000fe400078e3cff */
[----:B------:R-:W-:Y:S02]  /*3210*/  LOP3.LUT R55, R42, 0xaa, RZ, 0x3c, !PT ;  /* 0x000000aa2a377812 */ /* 0x000fe400078e3cff */
[----:B------:R-:W-:-:S02]  /*3220*/  LOP3.LUT R57, R41, 0xaa, RZ, 0x3c, !PT ;  /* 0x000000aa29397812 */ /* 0x000fc400078e3cff */
[----:B------:R-:W-:Y:S02]  /*3230*/  LOP3.LUT R59, R40, 0xaa, RZ, 0x3c, !PT ;  /* 0x000000aa283b7812 */ /* 0x000fe400078e3cff */
[C---:B0-----:R-:W-:Y:S02]  /*3240*/  IADD3 R6, P0, PT, R4.reuse, UR8, RZ ;  /* 0x0000000804067c10 */ /* 0x041fe4000ff1e0ff */
[----:B-1----:R-:W-:-:S03]  /*3250*/  IADD3 R4, P1, PT, R4, UR10, RZ ;  /* 0x0000000a04047c10 */ /* 0x002fc6000ff3e0ff */
[----:B------:R-:W-:Y:S02]  /*3260*/  IMAD.X R7, RZ, RZ, UR9, P0 ;  /* 0x00000009ff077e24 */ /* 0x000fe400080e06ff */
[----:B------:R-:W-:-:S03]  /*3270*/  IMAD.X R5, RZ, RZ, UR11, P1 ;  /* 0x0000000bff057e24 */ /* 0x000fc600088e06ff */
[----:B------:R-:W-:Y:S04]  /*3280*/  STG.E.U8 desc[UR6][R6.64], R44 ;  /* 0x0000002c06007986 */ /* 0x000fe8000c101106 */
[----:B------:R0:W-:Y:S04]  /*3290*/  STG.E.U8 desc[UR6][R4.64], R49 ;  /* 0x0000003104007986 */ /* 0x0001e8000c101106 */
[----:B------:R1:W-:Y:S04]  /*32a0*/  STG.E.U8 desc[UR6][R6.64+0x1], R43 ;  /* 0x0000012b06007986 */ /* 0x0003e8000c101106 */
[----:B------:R2:W-:Y:S04]  /*32b0*/  STG.E.U8 desc[UR6][R4.64+0x1], R51 ;  /* 0x0000013304007986 */ /* 0x0005e8000c101106 */
[----:B------:R3:W-:Y:S01]  /*32c0*/  STG.E.U8 desc[UR6][R6.64+0x2], R0 ;  /* 0x0000020006007986 */ /* 0x0007e2000c101106 */
[----:B0-----:R-:W-:-:S03]  /*32d0*/  LOP3.LUT R49, R2, 0xaa, RZ, 0x3c, !PT ;  /* 0x000000aa02317812 */ /* 0x001fc600078e3cff */
[----:B------:R0:W-:Y:S01]  /*32e0*/  STG.E.U8 desc[UR6][R4.64+0x2], R53 ;  /* 0x0000023504007986 */ /* 0x0001e2000c101106 */
[----:B-1----:R-:W-:-:S03]  /*32f0*/  LOP3.LUT R43, R39, 0xaa, RZ, 0x3c, !PT ;  /* 0x000000aa272b7812 */ /* 0x002fc600078e3cff */
[----:B------:R-:W-:Y:S01]  /*3300*/  STG.E.U8 desc[UR6][R6.64+0x3], R42 ;  /* 0x0000032a06007986 */ /* 0x000fe2000c101106 */
[----:B--2---:R-:W-:-:S03]  /*3310*/  LOP3.LUT R51, R38, 0xaa, RZ, 0x3c, !PT ;  /* 0x000000aa26337812 */ /* 0x004fc600078e3cff */
[----:B------:R1:W-:Y:S01]  /*3320*/  STG.E.U8 desc[UR6][R4.64+0x3], R55 ;  /* 0x0000033704007986 */ /* 0x0003e2000c101106 */
[----:B---3--:R-:W-:-:S03]  /*3330*/  IMAD.IADD R0, R18, 0x1, R15 ;  /* 0x0000000112007824 */ /* 0x008fc600078e020f */
[----:B------:R2:W-:Y:S01]  /*3340*/  STG.E.U8 desc[UR6][R6.64+0x4], R41 ;  /* 0x0000042906007986 */ /* 0x0005e2000c101106 */
[----:B0-----:R-:W-:-:S03]  /*3350*/  LOP3.LUT R53, R36, 0xaa, RZ, 0x3c, !PT ;  /* 0x000000aa24357812 */ /* 0x001fc600078e3cff */
[----:B------:R-:W-:Y:S04]  /*3360*/  STG.E.U8 desc[UR6][R4.64+0x4], R57 ;  /* 0x0000043904007986 */ /* 0x000fe8000c101106 */
[----:B------:R-:W-:Y:S01]  /*3370*/  STG.E.U8 desc[UR6][R6.64+0x5], R40 ;  /* 0x0000052806007986 */ /* 0x000fe2000c101106 */
[----:B-1----:R-:W-:-:S03]  /*3380*/  LOP3.LUT R55, R37, 0xaa, RZ, 0x3c, !PT ;  /* 0x000000aa25377812 */ /* 0x002fc600078e3cff */
[----:B------:R-:W-:Y:S01]  /*3390*/  STG.E.U8 desc[UR6][R4.64+0x5], R59 ;  /* 0x0000053b04007986 */ /* 0x000fe2000c101106 */
[----:B--2---:R-:W-:-:S03]  /*33a0*/  LOP3.LUT R41, R3, 0xaa, RZ, 0x3c, !PT ;  /* 0x000000aa03297812 */ /* 0x004fc600078e3cff */
[----:B------:R-:W-:Y:S04]  /*33b0*/  STG.E.U8 desc[UR6][R6.64+0x6], R2 ;  /* 0x0000060206007986 */ /* 0x000fe8000c101106 */
[----:B------:R0:W-:Y:S04]  /*33c0*/  STG.E.U8 desc[UR6][R4.64+0x6], R49 ;  /* 0x0000063104007986 */ /* 0x0001e8000c101106 */
[----:B------:R1:W-:Y:S04]  /*33d0*/  STG.E.U8 desc[UR6][R6.64+0x7], R39 ;  /* 0x0000072706007986 */ /* 0x0003e8000c101106 */
[----:B------:R2:W-:Y:S04]  /*33e0*/  STG.E.U8 desc[UR6][R4.64+0x7], R43 ;  /* 0x0000072b04007986 */ /* 0x0005e8000c101106 */
[----:B------:R-:W-:Y:S01]  /*33f0*/  STG.E.U8 desc[UR6][R6.64+0x8], R38 ;  /* 0x0000082606007986 */ /* 0x000fe2000c101106 */
[----:B0-----:R-:W-:-:S03]  /*3400*/  LOP3.LUT R49, R35, 0xaa, RZ, 0x3c, !PT ;  /* 0x000000aa23317812 */ /* 0x001fc600078e3cff */
[----:B------:R0:W-:Y:S01]  /*3410*/  STG.E.U8 desc[UR6][R4.64+0x8], R51 ;  /* 0x0000083304007986 */ /* 0x0001e2000c101106 */
[----:B-1----:R-:W-:-:S03]  /*3420*/  LOP3.LUT R39, R33, 0xaa, RZ, 0x3c, !PT ;  /* 0x000000aa21277812 */ /* 0x002fc600078e3cff */
[----:B------:R-:W-:Y:S01]  /*3430*/  STG.E.U8 desc[UR6][R6.64+0x9], R36 ;  /* 0x0000092406007986 */ /* 0x000fe2000c101106 */
[----:B--2---:R-:W-:-:S03]  /*3440*/  LOP3.LUT R43, R9, 0xaa, RZ, 0x3c, !PT ;  /* 0x000000aa092b7812 */ /* 0x004fc600078e3cff */
[----:B------:R-:W-:Y:S04]  /*3450*/  STG.E.U8 desc[UR6][R4.64+0x9], R53 ;  /* 0x0000093504007986 */ /* 0x000fe8000c101106 */
[----:B------:R1:W-:Y:S01]  /*3460*/  STG.E.U8 desc[UR6][R6.64+0xa], R3 ;  /* 0x00000a0306007986 */ /* 0x0003e2000c101106 */
[----:B0-----:R-:W-:-:S03]  /*3470*/  LOP3.LUT R51, R34, 0xaa, RZ, 0x3c, !PT ;  /* 0x000000aa22337812 */ /* 0x001fc600078e3cff */
[----:B------:R-:W-:Y:S04]  /*3480*/  STG.E.U8 desc[UR6][R4.64+0xa], R41 ;  /* 0x00000a2904007986 */ /* 0x000fe8000c101106 */
[----:B------:R0:W-:Y:S04]  /*3490*/  STG.E.U8 desc[UR6][R6.64+0xb], R37 ;  /* 0x00000b2506007986 */ /* 0x0001e8000c101106 */
[----:B------:R-:W-:Y:S01]  /*34a0*/  STG.E.U8 desc[UR6][R4.64+0xb], R55 ;  /* 0x00000b3704007986 */ /* 0x000fe2000c101106 */
[----:B-1----:R-:W-:-:S03]  /*34b0*/  LOP3.LUT R3, R32, 0xaa, RZ, 0x3c, !PT ;  /* 0x000000aa20037812 */ /* 0x002fc600078e3cff */
[----:B------:R1:W-:Y:S04]  /*34c0*/  STG.E.U8 desc[UR6][R6.64+0xc], R35 ;  /* 0x00000c2306007986 */ /* 0x0003e8000c101106 */
[----:B------:R-:W-:Y:S01]  /*34d0*/  STG.E.U8 desc[UR6][R4.64+0xc], R49 ;  /* 0x00000c3104007986 */ /* 0x000fe2000c101106 */
[----:B0-----:R-:W-:-:S03]  /*34e0*/  LOP3.LUT R37, R30, 0xaa, RZ, 0x3c, !PT ;  /* 0x000000aa1e257812 */ /* 0x001fc600078e3cff */
[----:B------:R0:W-:Y:S04]  /*34f0*/  STG.E.U8 desc[UR6][R6.64+0xd], R33 ;  /* 0x00000d2106007986 */ /* 0x0001e8000c101106 */
[----:B------:R2:W-:Y:S01]  /*3500*/  STG.E.U8 desc[UR6][R4.64+0xd], R39 ;  /* 0x00000d2704007986 */ /* 0x0005e2000c101106 */
[----:B-1----:R-:W-:-:S03]  /*3510*/  LOP3.LUT R35, R10, 0xaa, RZ, 0x3c, !PT ;  /* 0x000000aa0a237812 */ /* 0x002fc600078e3cff */
[----:B------:R1:W-:Y:S04]  /*3520*/  STG.E.U8 desc[UR6][R6.64+0xe], R9 ;  /* 0x00000e0906007986 */ /* 0x0003e8000c101106 */
[----:B------:R-:W-:Y:S01]  /*3530*/  STG.E.U8 desc[UR6][R4.64+0xe], R43 ;  /* 0x00000e2b04007986 */ /* 0x000fe2000c101106 */
[----:B0-----:R-:W-:-:S03]  /*3540*/  LOP3.LUT R33, R31, 0xaa, RZ, 0x3c, !PT ;  /* 0x000000aa1f217812 */ /* 0x001fc600078e3cff */
[----:B------:R-:W-:Y:S01]  /*3550*/  STG.E.U8 desc[UR6][R6.64+0xf], R34 ;  /* 0x00000f2206007986 */ /* 0x000fe2000c101106 */
[----:B--2---:R-:W-:-:S03]  /*3560*/  LOP3.LUT R39, R28, 0xaa, RZ, 0x3c, !PT ;  /* 0x000000aa1c277812 */ /* 0x004fc600078e3cff */
[----:B------:R-:W-:Y:S01]  /*3570*/  STG.E.U8 desc[UR6][R4.64+0xf], R51 ;  /* 0x00000f3304007986 */ /* 0x000fe2000c101106 */
[----:B-1----:R-:W-:-:S03]  /*3580*/  LOP3.LUT R9, R29, 0xaa, RZ, 0x3c, !PT ;  /* 0x000000aa1d097812 */ /* 0x002fc600078e3cff */
[----:B------:R-:W-:Y:S04]  /*3590*/  STG.E.U8 desc[UR6][R6.64+0x10], R32 ;  /* 0x0000102006007986 */ /* 0x000fe8000c101106 */
[----:B------:R0:W-:Y:S04]  /*35a0*/  STG.E.U8 desc[UR6][R4.64+0x10], R3 ;  /* 0x0000100304007986 */ /* 0x0001e8000c101106 */
[----:B------:R-:W-:Y:S04]  /*35b0*/  STG.E.U8 desc[UR6][R6.64+0x11], R30 ;  /* 0x0000111e06007986 */ /* 0x000fe8000c101106 */
[----:B------:R1:W-:Y:S04]  /*35c0*/  STG.E.U8 desc[UR6][R4.64+0x11], R37 ;  /* 0x0000112504007986 */ /* 0x0003e8000c101106 */
[----:B------:R-:W-:Y:S01]  /*35d0*/  STG.E.U8 desc[UR6][R6.64+0x12], R10 ;  /* 0x0000120a06007986 */ /* 0x000fe2000c101106 */
[----:B0-----:R-:W-:-:S03]  /*35e0*/  LOP3.LUT R3, R11, 0xaa, RZ, 0x3c, !PT ;  /* 0x000000aa0b037812 */ /* 0x001fc600078e3cff */
[----:B------:R0:W-:Y:S04]  /*35f0*/  STG.E.U8 desc[UR6][R4.64+0x12], R35 ;  /* 0x0000122304007986 */ /* 0x0001e8000c101106 */
[----:B------:R2:W-:Y:S01]  /*3600*/  STG.E.U8 desc[UR6][R6.64+0x13], R31 ;  /* 0x0000131f06007986 */ /* 0x0005e2000c101106 */
[----:B-1----:R-:W-:-:S03]  /*3610*/  LOP3.LUT R37, R27, 0xaa, RZ, 0x3c, !PT ;  /* 0x000000aa1b257812 */ /* 0x002fc600078e3cff */
[----:B------:R1:W-:Y:S04]  /*3620*/  STG.E.U8 desc[UR6][R4.64+0x13], R33 ;  /* 0x0000132104007986 */ /* 0x0003e8000c101106 */
[----:B------:R3:W-:Y:S01]  /*3630*/  STG.E.U8 desc[UR6][R6.64+0x14], R29 ;  /* 0x0000141d06007986 */ /* 0x0007e2000c101106 */
[----:B0-----:R-:W-:-:S03]  /*3640*/  LOP3.LUT R35, R26, 0xaa, RZ, 0x3c, !PT ;  /* 0x000000aa1a237812 */ /* 0x001fc600078e3cff */
[----:B------:R0:W-:Y:S01]  /*3650*/  STG.E.U8 desc[UR6][R4.64+0x14], R9 ;  /* 0x0000140904007986 */ /* 0x0001e2000c101106 */
[----:B--2---:R-:W-:-:S03]  /*3660*/  LOP3.LUT R31, R24, 0xaa, RZ, 0x3c, !PT ;  /* 0x000000aa181f7812 */ /* 0x004fc600078e3cff */
[----:B------:R-:W-:Y:S01]  /*3670*/  STG.E.U8 desc[UR6][R6.64+0x15], R28 ;  /* 0x0000151c06007986 */ /* 0x000fe2000c101106 */
[----:B-1----:R-:W-:-:S03]  /*3680*/  SHF.R.U32.HI R33, RZ, 0x18, R0 ;  /* 0x00000018ff217819 */ /* 0x002fc60000011600 */
[----:B------:R-:W-:Y:S01]  /*3690*/  STG.E.U8 desc[UR6][R4.64+0x15], R39 ;  /* 0x0000152704007986 */ /* 0x000fe2000c101106 */
[----:B---3--:R-:W-:-:S03]  /*36a0*/  LOP3.LUT R29, R25, 0xaa, RZ, 0x3c, !PT ;  /* 0x000000aa191d7812 */ /* 0x008fc600078e3cff */
[----:B------:R1:W-:Y:S01]  /*36b0*/  STG.E.U8 desc[UR6][R6.64+0x16], R11 ;  /* 0x0000160b06007986 */ /* 0x0003e2000c101106 */
[----:B0-----:R-:W-:-:S03]  /*36c0*/  LOP3.LUT R9, R46, 0xaa, RZ, 0x3c, !PT ;  /* 0x000000aa2e097812 */ /* 0x001fc600078e3cff */
[----:B------:R0:W-:Y:S04]  /*36d0*/  STG.E.U8 desc[UR6][R4.64+0x16], R3 ;  /* 0x0000160304007986 */ /* 0x0001e8000c101106 */
[----:B------:R2:W-:Y:S04]  /*36e0*/  STG.E.U8 desc[UR6][R6.64+0x17], R27 ;  /* 0x0000171b06007986 */ /* 0x0005e8000c101106 */
[----:B------:R-:W-:Y:S01]  /*36f0*/  STG.E.U8 desc[UR6][R4.64+0x17], R37 ;  /* 0x0000172504007986 */ /* 0x000fe2000c101106 */
[----:B-1----:R-:W-:-:S03]  /*3700*/  LOP3.LUT R11, R22, 0xaa, RZ, 0x3c, !PT ;  /* 0x000000aa160b7812 */ /* 0x002fc600078e3cff */
[----:B------:R-:W-:Y:S01]  /*3710*/  STG.E.U8 desc[UR6][R6.64+0x18], R26 ;  /* 0x0000181a06007986 */ /* 0x000fe2000c101106 */
[----:B0-----:R-:W-:-:S03]  /*3720*/  LOP3.LUT R3, R23, 0xaa, RZ, 0x3c, !PT ;  /* 0x000000aa17037812 */ /* 0x001fc600078e3cff */
[----:B------:R-:W-:Y:S01]  /*3730*/  STG.E.U8 desc[UR6][R4.64+0x18], R35 ;  /* 0x0000182304007986 */ /* 0x000fe2000c101106 */
[----:B--2---:R-:W-:-:S03]  /*3740*/  LOP3.LUT R27, R47, 0xaa, RZ, 0x3c, !PT ;  /* 0x000000aa2f1b7812 */ /* 0x004fc600078e3cff */
[----:B------:R-:W-:Y:S04]  /*3750*/  STG.E.U8 desc[UR6][R6.64+0x19], R24 ;  /* 0x0000191806007986 */ /* 0x000fe8000c101106 */
[----:B------:R0:W-:Y:S04]  /*3760*/  STG.E.U8 desc[UR6][R4.64+0x19], R31 ;  /* 0x0000191f04007986 */ /* 0x0001e8000c101106 */
[----:B------:R1:W-:Y:S04]  /*3770*/  STG.E.U8 desc[UR6][R6.64+0x1a], R46 ;  /* 0x00001a2e06007986 */ /* 0x0003e8000c101106 */
[----:B------:R1:W-:Y:S04]  /*3780*/  STG.E.U8 desc[UR6][R4.64+0x1a], R9 ;  /* 0x00001a0904007986 */ /* 0x0003e8000c101106 */
[----:B------:R1:W-:Y:S01]  /*3790*/  STG.E.U8 desc[UR6][R6.64+0x1b], R25 ;  /* 0x00001b1906007986 */ /* 0x0003e2000c101106 */
[----:B0-----:R-:W-:-:S03]  /*37a0*/  LOP3.LUT R31, R33, 0xaa, RZ, 0x3c, !PT ;  /* 0x000000aa211f7812 */ /* 0x001fc600078e3cff */
[----:B------:R1:W-:Y:S04]  /*37b0*/  STG.E.U8 desc[UR6][R4.64+0x1b], R29 ;  /* 0x00001b1d04007986 */ /* 0x0003e8000c101106 */
[----:B------:R1:W-:Y:S04]  /*37c0*/  STG.E.U8 desc[UR6][R6.64+0x1c], R23 ;  /* 0x00001c1706007986 */ /* 0x0003e8000c101106 */
[----:B------:R1:W-:Y:S04]  /*37d0*/  STG.E.U8 desc[UR6][R4.64+0x1c], R3 ;  /* 0x00001c0304007986 */ /* 0x0003e8000c101106 */
[----:B------:R1:W-:Y:S04]  /*37e0*/  STG.E.U8 desc[UR6][R6.64+0x1d], R22 ;  /* 0x00001d1606007986 */ /* 0x0003e8000c101106 */
[----:B------:R1:W-:Y:S04]  /*37f0*/  STG.E.U8 desc[UR6][R4.64+0x1d], R11 ;  /* 0x00001d0b04007986 */ /* 0x0003e8000c101106 */
[----:B------:R1:W-:Y:S04]  /*3800*/  STG.E.U8 desc[UR6][R6.64+0x1e], R47 ;  /* 0x00001e2f06007986 */ /* 0x0003e8000c101106 */
[----:B------:R1:W-:Y:S04]  /*3810*/  STG.E.U8 desc[UR6][R4.64+0x1e], R27 ;  /* 0x00001e1b04007986 */ /* 0x0003e8000c101106 */
[----:B------:R1:W-:Y:S04]  /*3820*/  STG.E.U8 desc[UR6][R6.64+0x1f], R33 ;  /* 0x00001f2106007986 */ /* 0x0003e8000c101106 */
[----:B------:R1:W-:Y:S01]  /*3830*/  STG.E.U8 desc[UR6][R4.64+0x1f], R31 ;  /* 0x00001f1f04007986 */ /* 0x0003e2000c101106 */
[----:B------:R-:W-:Y:S05]  /*3840*/  BRA `(.L_x_44) ;  /* 0x00000000001c7947 */ /* 0x000fea0003800000 */
.L_x_47:
[----:B------:R-:W-:Y:S05]  /*3850*/  BSYNC.RELIABLE B5 ;  /* 0x0000000000057941 */ /* 0x000fea0003800100 */
.L_x_46:
[----:B------:R-:W0:Y:S01]  /*3860*/  LDCU UR5, c[0x0][0x3c8] ;  /* 0x00007900ff0577ac */ /* 0x000e220008000800 */
[----:B------:R-:W-:-:S05]  /*3870*/  VIADD R49, R49, 0x1 ;  /* 0x0000000131317836 */ /* 0x000fca0000000000 */
[----:B0-----:R-:W-:-:S13]  /*3880*/  ISETP.NE.AND P0, PT, R49, UR5, PT ;  /* 0x0000000531007c0c */ /* 0x001fda000bf05270 */
[----:B------:R-:W-:Y:S05]  /*3890*/  @P0 BRA `(.L_x_49) ;  /* 0xfffffff400ac0947 */ /* 0x000fea000383ffff */
[----:B------:R-:W-:Y:S05]  /*38a0*/  BRA `(.L_x_44) ;  /* 0x0000000000047947 */ /* 0x000fea0003800000 */
.L_x_39:
[----:B------:R-:W-:Y:S05]  /*38b0*/  BREAK.RELIABLE B3 ;  /* 0x0000000000037942 */ /* 0x000fea0003800100 */
.L_x_44:
[----:B------:R-:W-:Y:S05]  /*38c0*/  BSYNC.RECONVERGENT B2 ;  /* 0x0000000000027941 */ /* 0x000fea0003800200 */
.L_x_26:
[----:B------:R-:W-:Y:S05]  /*38d0*/  WARPSYNC.ALL ;  /* 0x0000000000007948 */ /* 0x000fea0003800000 */
[----:B------:R-:W-:Y:S05]  /*38e0*/  BRA.U UP0, `(.L_x_50) ;  /* 0xffffffc900687547 */ /* 0x000fea000b83ffff */
[----:B------:R-:W-:Y:S05]  /*38f0*/  BRA `(.L_x_0) ;  /* 0x0000001c00107947 */ /* 0x000fea0003800000 */
.L_x_1:
[----:B------:R-:W-:-:S05]  /*3900*/  UMOV UR4, URZ ;  /* 0x000000ff00047c82 */ /* 0x000fca0008000000 */
.L_x_70:
[----:B-1---5:R-:W-:Y:S01]  /*3910*/  SHF.R.U32.HI R0, RZ, 0x2, R19 ;  /* 0x00000002ff007819 */ /* 0x022fe20000011613 */
[----:B0-----:R-:W-:Y:S01]  /*3920*/  IMAD.SHL.U32 R2, R15, 0x10, RZ ;  /* 0x000000100f027824 */ /* 0x001fe200078e00ff */
[----:B------:R-:W-:Y:S01]  /*3930*/  SHF.R.U32.HI R5, RZ, 0x2, R16 ;  /* 0x00000002ff057819 */ /* 0x000fe20000011610 */
        /* <DEDUP_REMOVED lines=14> */
[--C-:B------:R-:W-:Y:S01]  /*3a20*/  SHF.R.U32.HI R4, RZ, 0x2, R3.reuse ;  /* 0x00000002ff047819 */ /* 0x100fe20000011603 */
[----:B------:R-:W-:Y:S01]  /*3a30*/  IMAD.SHL.U32 R0, R3, 0x10, RZ ;  /* 0x0000001003007824 */ /* 0x000fe200078e00ff */
[----:B------:R-:W-:Y:S01]  /*3a40*/  LOP3.LUT R16, R16, R15, RZ, 0x3c, !PT ;  /* 0x0000000f10107212 */ /* 0x000fe200078e3cff */
[----:B------:R-:W-:Y:S01]  /*3a50*/  IMAD.SHL.U32 R11, R8, 0x2, RZ ;  /* 0x00000002080b7824 */ /* 0x000fe200078e00ff */
[----:B------:R-:W-:Y:S01]  /*3a60*/  LOP3.LUT R17, R4, R3, RZ, 0x3c, !PT ;  /* 0x0000000304117212 */ /* 0x000fe200078e3cff */
[----:B------:R-:W-:Y:S01]  /*3a70*/  IMAD.SHL.U32 R15, R19, 0x2, RZ ;  /* 0x00000002130f7824 */ /* 0x000fe200078e00ff */
[----:B------:R-:W-:Y:S01]  /*3a80*/  LOP3.LUT R0, R3, R0, R2, 0x96, !PT ;  /* 0x0000000003007212 */ /* 0x000fe200078e9602 */
[----:B------:R-:W-:Y:S01]  /*3a90*/  IMAD.SHL.U32 R27, R16, 0x2, RZ ;  /* 0x00000002101b7824 */ /* 0x000fe200078e00ff */
[----:B------:R-:W-:Y:S01]  /*3aa0*/  IADD3 R2, PT, PT, R18, 0x587c5, R3 ;  /* 0x000587c512027810 */ /* 0x000fe20007ffe003 */
[----:B------:R-:W-:Y:S01]  /*3ab0*/  IMAD.SHL.U32 R30, R17, 0x2, RZ ;  /* 0x00000002111e7824 */ /* 0x000fe200078e00ff */
[----:B------:R-:W-:Y:S01]  /*3ac0*/  LOP3.LUT R9, R0, R5, RZ, 0x3c, !PT ;  /* 0x0000000500097212 */ /* 0x000fe200078e3cff */
[----:B0-----:R-:W-:Y:S01]  /*3ad0*/  UISETP.NE.AND UP0, UPT, UR4, UR5, UPT ;  /* 0x000000050400728c */ /* 0x001fe2000bf05270 */
[----:B------:R-:W-:-:S02]  /*3ae0*/  LOP3.LUT R0, R2, 0xffaa, RZ, 0x3c, !PT ;  /* 0x0000ffaa02007812 */ /* 0x000fc400078e3cff */
[----:B------:R-:W-:Y:S01]  /*3af0*/  SHF.R.U32.HI R3, RZ, 0x8, R2 ;  /* 0x00000008ff037819 */ /* 0x000fe20000011602 */
[C---:B------:R-:W-:Y:S01]  /*3b00*/  IMAD.SHL.U32 R10, R9.reuse, 0x10, RZ ;  /* 0x00000010090a7824 */ /* 0x040fe200078e00ff */
[----:B------:R-:W-:Y:S01]  /*3b10*/  PRMT R4, R2, 0x7632, R4 ;  /* 0x0000763202047816 */ /* 0x000fe20000000004 */
[----:B------:R-:W-:Y:S01]  /*3b20*/  UMOV UR5, URZ ;  /* 0x000000ff00057c82 */ /* 0x000fe20008000000 */
[----:B------:R-:W-:Y:S02]  /*3b30*/  LOP3.LUT R6, R0, 0xffff, RZ, 0xc0, !PT ;  /* 0x0000ffff00067812 */ /* 0x000fe400078ec0ff */
[----:B------:R-:W-:Y:S02]  /*3b40*/  LOP3.LUT R11, R9, R10, R11, 0x96, !PT ;  /* 0x0000000a090b7212 */ /* 0x000fe400078e960b */
[----:B------:R-:W-:Y:S02]  /*3b50*/  LOP3.LUT R0, R3, 0xffaa, RZ, 0x3c, !PT ;  /* 0x0000ffaa03007812 */ /* 0x000fe400078e3cff */
[----:B------:R-:W-:-:S02]  /*3b60*/  IADD3 R22, PT, PT, R18, 0xb0f8a, R9 ;  /* 0x000b0f8a12167810 */ /* 0x000fc40007ffe009 */
[----:B------:R-:W-:Y:S02]  /*3b70*/  SHF.R.U32.HI R41, RZ, 0x18, R2 ;  /* 0x00000018ff297819 */ /* 0x000fe40000011602 */
[----:B------:R-:W-:Y:S02]  /*3b80*/  LOP3.LUT R4, R4, 0xffaa, RZ, 0x3c, !PT ;  /* 0x0000ffaa04047812 */ /* 0x000fe400078e3cff */
[----:B------:R-:W-:Y:S02]  /*3b90*/  LOP3.LUT R11, R11, R8, RZ, 0x3c, !PT ;  /* 0x000000080b0b7212 */ /* 0x000fe400078e3cff */
[----:B------:R-:W-:Y:S02]  /*3ba0*/  LOP3.LUT R7, R0, 0xffff, RZ, 0xc0, !PT ;  /* 0x0000ffff00077812 */ /* 0x000fe400078ec0ff */
[----:B------:R-:W-:Y:S01]  /*3bb0*/  LOP3.LUT R0, R22, 0xffaa, RZ, 0x3c, !PT ;  /* 0x0000ffaa16007812 */ /* 0x000fe200078e3cff */
[----:B------:R-:W-:Y:S01]  /*3bc0*/  IMAD.SHL.U32 R10, R11, 0x10, RZ ;  /* 0x000000100b0a7824 */ /* 0x000fe200078e00ff */
[----:B------:R-:W-:-:S02]  /*3bd0*/  SHF.R.U32.HI R23, RZ, 0x8, R22 ;  /* 0x00000008ff177819 */ /* 0x000fc40000011616 */
[----:B------:R-:W-:Y:S02]  /*3be0*/  LOP3.LUT R5, R41, 0xffaa, RZ, 0x3c, !PT ;  /* 0x0000ffaa29057812 */ /* 0x000fe400078e3cff */
[----:B------:R-:W-:Y:S02]  /*3bf0*/  LOP3.LUT R4, R4, 0xffff, RZ, 0xc0, !PT ;  /* 0x0000ffff04047812 */ /* 0x000fe400078ec0ff */
[----:B------:R-:W-:Y:S02]  /*3c00*/  SHF.R.U32.HI R14, RZ, 0x2, R9 ;  /* 0x00000002ff0e7819 */ /* 0x000fe40000011609 */
[----:B------:R-:W-:Y:S02]  /*3c10*/  LOP3.LUT R8, R0, 0xffff, RZ, 0xc0, !PT ;  /* 0x0000ffff00087812 */ /* 0x000fe400078ec0ff */
[----:B------:R-:W-:Y:S02]  /*3c20*/  LOP3.LUT R0, R23, 0xffaa, RZ, 0x3c, !PT ;  /* 0x0000ffaa17007812 */ /* 0x000fe400078e3cff */
[----:B------:R-:W-:-:S02]  /*3c30*/  PRMT R4, R4, 0x3340, R5 ;  /* 0x0000334004047816 */ /* 0x000fc40000000005 */
[----:B------:R-:W-:Y:S02]  /*3c40*/  PRMT R5, R6, 0x3340, R7 ;  /* 0x0000334006057816 */ /* 0x000fe40000000007 */
[----:B------:R-:W-:Y:S02]  /*3c50*/  LOP3.LUT R14, R14, R9, RZ, 0x3c, !PT ;  /* 0x000000090e0e7212 */ /* 0x000fe400078e3cff */
[----:B------:R-:W-:Y:S02]  /*3c60*/  PRMT R6, R22, 0x7632, R6 ;  /* 0x0000763216067816 */ /* 0x000fe40000000006 */
[----:B------:R-:W-:Y:S01]  /*3c70*/  LOP3.LUT R10, R11, R10, R15, 0x96, !PT ;  /* 0x0000000a0b0a7212 */ /* 0x000fe200078e960f */
[----:B------:R-:W-:Y:S01]  /*3c80*/  IMAD.SHL.U32 R35, R14, 0x2, RZ ;  /* 0x000000020e237824 */ /* 0x000fe200078e00ff */
[----:B------:R-:W-:Y:S02]  /*3c90*/  LOP3.LUT R9, R0, 0xffff, RZ, 0xc0, !PT ;  /* 0x0000ffff00097812 */ /* 0x000fe400078ec0ff */
[----:B------:R-:W-:-:S02]  /*3ca0*/  IADD3 R24, PT, PT, R18, 0x10974f, R11 ;  /* 0x0010974f12187810 */ /* 0x000fc40007ffe00b */
[----:B------:R-:W-:Y:S02]  /*3cb0*/  SHF.R.U32.HI R42, RZ, 0x18, R22 ;  /* 0x00000018ff2a7819 */ /* 0x000fe40000011616 */
[----:B------:R-:W-:Y:S02]  /*3cc0*/  LOP3.LUT R6, R6, 0xffaa, RZ, 0x3c, !PT ;  /* 0x0000ffaa06067812 */ /* 0x000fe400078e3cff */
[----:B------:R-:W-:Y:S02]  /*3cd0*/  SHF.R.U32.HI R26, RZ, 0x2, R11 ;  /* 0x00000002ff1a7819 */ /* 0x000fe4000001160b */
[----:B------:R-:W-:Y:S02]  /*3ce0*/  LOP3.LUT R19, R10, R19, RZ, 0x3c, !PT ;  /* 0x000000130a137212 */ /* 0x000fe400078e3cff */
[----:B------:R-:W-:Y:S02]  /*3cf0*/  PRMT R0, R8, 0x3340, R9 ;  /* 0x0000334008007816 */ /* 0x000fe40000000009 */
[----:B------:R-:W-:-:S02]  /*3d00*/  PRMT R8, R24, 0x7632, R8 ;  /* 0x0000763218087816 */ /* 0x000fc40000000008 */
[----:B------:R-:W-:Y:S02]  /*3d10*/  LOP3.LUT R7, R42, 0xffaa, RZ, 0x3c, !PT ;  /* 0x0000ffaa2a077812 */ /* 0x000fe400078e3cff */
[----:B------:R-:W-:Y:S02]  /*3d20*/  LOP3.LUT R6, R6, 0xffff, RZ, 0xc0, !PT ;  /* 0x0000ffff06067812 */ /* 0x000fe400078ec0ff */
[----:B------:R-:W-:Y:S01]  /*3d30*/  LOP3.LUT R15, R26, R11, RZ, 0x3c, !PT ;  /* 0x0000000b1a0f7212 */ /* 0x000fe200078e3cff */
[----:B------:R-:W-:Y:S01]  /*3d40*/  IMAD.SHL.U32 R26, R19, 0x10, RZ ;  /* 0x00000010131a7824 */ /* 0x000fe200078e00ff */
[--C-:B------:R-:W-:Y:S02]  /*3d50*/  SHF.R.U32.HI R43, RZ, 0x18, R24.reuse ;  /* 0x00000018ff2b7819 */ /* 0x100fe40000011618 */
[----:B------:R-:W-:Y:S02]  /*3d60*/  SHF.R.U32.HI R25, RZ, 0x8, R24 ;  /* 0x00000008ff197819 */ /* 0x000fe40000011618 */
[----:B------:R-:W-:-:S02]  /*3d70*/  LOP3.LUT R9, R8, 0xffaa, RZ, 0x3c, !PT ;  /* 0x0000ffaa08097812 */ /* 0x000fc400078e3cff */
[----:B------:R-:W-:Y:S02]  /*3d80*/  PRMT R7, R6, 0x3340, R7 ;  /* 0x0000334006077816 */ /* 0x000fe40000000007 */
[----:B------:R-:W-:Y:S02]  /*3d90*/  LOP3.LUT R6, R24, 0xffaa, RZ, 0x3c, !PT ;  /* 0x0000ffaa18067812 */ /* 0x000fe400078e3cff */
[----:B------:R-:W-:Y:S02]  /*3da0*/  LOP3.LUT R10, R43, 0xffaa, RZ, 0x3c, !PT ;  /* 0x0000ffaa2b0a7812 */ /* 0x000fe400078e3cff */
[----:B------:R-:W-:Y:S02]  /*3db0*/  LOP3.LUT R8, R25, 0xffaa, RZ, 0x3c, !PT ;  /* 0x0000ffaa19087812 */ /* 0x000fe400078e3cff */
[----:B------:R-:W-:Y:S02]  /*3dc0*/  LOP3.LUT R9, R9, 0xffff, RZ, 0xc0, !PT ;  /* 0x0000ffff09097812 */ /* 0x000fe400078ec0ff */
[----:B------:R-:W-:-:S02]  /*3dd0*/  LOP3.LUT R27, R19, R26, R27, 0x96, !PT ;  /* 0x0000001a131b7212 */ /* 0x000fc400078e961b */
[----:B------:R-:W-:Y:S02]  /*3de0*/  IADD3 R26, PT, PT, R18, 0x161f14, R19 ;  /* 0x00161f14121a7810 */ /* 0x000fe40007ffe013 */
[----:B------:R-:W-:Y:S02]  /*3df0*/  LOP3.LUT R11, R6, 0xffff, RZ, 0xc0, !PT ;  /* 0x0000ffff060b7812 */ /* 0x000fe400078ec0ff */
[----:B------:R-:W-:Y:S02]  /*3e00*/  LOP3.LUT R8, R8, 0xffff, RZ, 0xc0, !PT ;  /* 0x0000ffff08087812 */ /* 0x000fe400078ec0ff */
[--C-:B------:R-:W-:Y:S02]  /*3e10*/  PRMT R6, R9, 0x3340, R10.reuse ;  /* 0x0000334009067816 */ /* 0x100fe4000000000a */
[----:B------:R-:W-:Y:S02]  /*3e20*/  PRMT R10, R26, 0x7632, R10 ;  /* 0x000076321a0a7816 */ /* 0x000fe4000000000a */
[----:B------:R-:W-:-:S02]  /*3e30*/  LOP3.LUT R16, R27, R16, RZ, 0x3c, !PT ;  /* 0x000000101b107212 */ /* 0x000fc400078e3cff */
[----:B------:R-:W-:Y:S02]  /*3e40*/  PRMT R9, R11, 0x3340, R8 ;  /* 0x000033400b097816 */ /* 0x000fe40000000008 */
[--C-:B------:R-:W-:Y:S01]  /*3e50*/  SHF.R.U32.HI R44, RZ, 0x18, R26.reuse ;  /* 0x00000018ff2c7819 */ /* 0x100fe2000001161a */
[----:B------:R-:W-:Y:S01]  /*3e60*/  IMAD.SHL.U32 R31, R16, 0x10, RZ ;  /* 0x00000010101f7824 */ /* 0x000fe200078e00ff */
[----:B------:R-:W-:Y:S02]  /*3e70*/  LOP3.LUT R11, R10, 0xffaa, RZ, 0x3c, !PT ;  /* 0x0000ffaa0a0b7812 */ /* 0x000fe400078e3cff */
[----:B------:R-:W-:Y:S02]  /*3e80*/  SHF.R.U32.HI R27, RZ, 0x8, R26 ;  /* 0x00000008ff1b7819 */ /* 0x000fe4000001161a */
[----:B------:R-:W-:Y:S02]  /*3e90*/  LOP3.LUT R8, R26, 0xffaa, RZ, 0x3c, !PT ;  /* 0x0000ffaa1a087812 */ /* 0x000fe400078e3cff */
[----:B------:R-:W-:-:S02]  /*3ea0*/  LOP3.LUT R28, R44, 0xffaa, RZ, 0x3c, !PT ;  /* 0x0000ffaa2c1c7812 */ /* 0x000fc400078e3cff */
[----:B------:R-:W-:Y:S02]  /*3eb0*/  LOP3.LUT R11, R11, 0xffff, RZ, 0xc0, !PT ;  /* 0x0000ffff0b0b7812 */ /* 0x000fe400078ec0ff */
[----:B------:R-:W-:Y:S02]  /*3ec0*/  LOP3.LUT R10, R27, 0xffaa, RZ, 0x3c, !PT ;  /* 0x0000ffaa1b0a7812 */ /* 0x000fe400078e3cff */
[----:B------:R-:W-:Y:S02]  /*3ed0*/  LOP3.LUT R29, R8, 0xffff, RZ, 0xc0, !PT ;  /* 0x0000ffff081d7812 */ /* 0x000fe400078ec0ff */
[----:B------:R-:W-:Y:S02]  /*3ee0*/  LOP3.LUT R30, R16, R31, R30, 0x96, !PT ;  /* 0x0000001f101e7212 */ /* 0x000fe400078e961e */
[----:B------:R-:W-:Y:S02]  /*3ef0*/  PRMT R8, R11, 0x3340, R28 ;  /* 0x000033400b087816 */ /* 0x000fe4000000001c */
[----:B------:R-:W-:-:S02]  /*3f00*/  LOP3.LUT R10, R10, 0xffff, RZ, 0xc0, !PT ;  /* 0x0000ffff0a0a7812 */ /* 0x000fc400078ec0ff */
[----:B------:R-:W-:Y:S02]  /*3f10*/  IADD3 R28, PT, PT, R18, 0x1ba6d9, R16 ;  /* 0x001ba6d9121c7810 */ /* 0x000fe40007ffe010 */
[----:B------:R-:W-:Y:S02]  /*3f20*/  LOP3.LUT R17, R30, R17, RZ, 0x3c, !PT ;  /* 0x000000111e117212 */ /* 0x000fe400078e3cff */
[----:B------:R-:W-:Y:S02]  /*3f30*/  PRMT R11, R29, 0x3340, R10 ;  /* 0x000033401d0b7816 */ /* 0x000fe4000000000a */
[----:B------:R-:W-:Y:S01]  /*3f40*/  PRMT R30, R28, 0x7632, R30 ;  /* 0x000076321c1e7816 */ /* 0x000fe2000000001e */
[----:B------:R-:W-:Y:S01]  /*3f50*/  IMAD.SHL.U32 R36, R17, 0x10, RZ ;  /* 0x0000001011247824 */ /* 0x000fe200078e00ff */
[----:B------:R-:W-:Y:S02]  /*3f60*/  SHF.R.U32.HI R29, RZ, 0x8, R28 ;  /* 0x00000008ff1d7819 */ /* 0x000fe4000001161c */
[----:B------:R-:W-:-:S02]  /*3f70*/  LOP3.LUT R31, R30, 0xffaa, RZ, 0x3c, !PT ;  /* 0x0000ffaa1e1f7812 */ /* 0x000fc400078e3cff */
[----:B------:R-:W-:Y:S02]  /*3f80*/  SHF.R.U32.HI R46, RZ, 0x18, R28 ;  /* 0x00000018ff2e7819 */ /* 0x000fe4000001161c */
[----:B------:R-:W-:Y:S02]  /*3f90*/  LOP3.LUT R30, R29, 0xffaa, RZ, 0x3c, !PT ;  /* 0x0000ffaa1d1e7812 */ /* 0x000fe400078e3cff */
[----:B------:R-:W-:Y:S02]  /*3fa0*/  LOP3.LUT R10, R28, 0xffaa, RZ, 0x3c, !PT ;  /* 0x0000ffaa1c0a7812 */ /* 0x000fe400078e3cff */
[----:B------:R-:W-:Y:S02]  /*3fb0*/  LOP3.LUT R32, R46, 0xffaa, RZ, 0x3c, !PT ;  /* 0x0000ffaa2e207812 */ /* 0x000fe400078e3cff */
[----:B------:R-:W-:Y:S02]  /*3fc0*/  LOP3.LUT R31, R31, 0xffff, RZ, 0xc0, !PT ;  /* 0x0000ffff1f1f7812 */ /* 0x000fe400078ec0ff */
[----:B------:R-:W-:-:S02]  /*3fd0*/  LOP3.LUT R34, R30, 0xffff, RZ, 0xc0, !PT ;  /* 0x0000ffff1e227812 */ /* 0x000fc400078ec0ff */
[----:B------:R-:W-:Y:S01]  /*3fe0*/  LOP3.LUT R35, R17, R36, R35, 0x96, !PT ;  /* 0x0000002411237212 */ /* 0x000fe200078e9623 */
[----:B------:R-:W-:Y:S01]  /*3ff0*/  IMAD.SHL.U32 R36, R15, 0x2, RZ ;  /* 0x000000020f247824 */ /* 0x000fe200078e00ff */
[----:B------:R-:W-:Y:S02]  /*4000*/  IADD3 R30, PT, PT, R18, 0x212e9e, R17 ;  /* 0x00212e9e121e7810 */ /* 0x000fe40007ffe011 */
[----:B------:R-:W-:Y:S02]  /*4010*/  LOP3.LUT R33, R10, 0xffff, RZ, 0xc0, !PT ;  /* 0x0000ffff0a217812 */ /* 0x000fe400078ec0ff */
[----:B------:R-:W-:Y:S02]  /*4020*/  PRMT R10, R31, 0x3340, R32 ;  /* 0x000033401f0a7816 */ /* 0x000fe40000000020 */
[----:B------:R-:W-:Y:S02]  /*4030*/  LOP3.LUT R14, R35, R14, RZ, 0x3c, !PT ;  /* 0x0000000e230e7212 */ /* 0x000fe400078e3cff */
[----:B------:R-:W-:-:S02]  /*4040*/  LOP3.LUT R32, R30, 0xffaa, RZ, 0x3c, !PT ;  /* 0x0000ffaa1e207812 */ /* 0x000fc400078e3cff */
[----:B------:R-:W-:Y:S01]  /*4050*/  SHF.R.U32.HI R31, RZ, 0x8, R30 ;  /* 0x00000008ff1f7819 */ /* 0x000fe2000001161e */
[----:B------:R-:W-:Y:S01]  /*4060*/  IMAD.SHL.U32 R39, R14, 0x10, RZ ;  /* 0x000000100e277824 */ /* 0x000fe200078e00ff */
[--C-:B------:R-:W-:Y:S02]  /*4070*/  PRMT R33, R33, 0x3340, R34.reuse ;  /* 0x0000334021217816 */ /* 0x100fe40000000022 */
[----:B------:R-:W-:Y:S02]  /*4080*/  PRMT R34, R30, 0x7632, R34 ;  /* 0x000076321e227816 */ /* 0x000fe40000000022 */
[----:B------:R-:W-:Y:S02]  /*4090*/  LOP3.LUT R38, R32, 0xffff, RZ, 0xc0, !PT ;  /* 0x0000ffff20267812 */ /* 0x000fe400078ec0ff */
[----:B------:R-:W-:Y:S02]  /*40a0*/  LOP3.LUT R32, R31, 0xffaa, RZ, 0x3c, !PT ;  /* 0x0000ffaa1f207812 */ /* 0x000fe400078e3cff */
[----:B------:R-:W-:-:S02]  /*40b0*/  SHF.R.U32.HI R47, RZ, 0x18, R30 ;  /* 0x00000018ff2f7819 */ /* 0x000fc4000001161e */
[----:B------:R-:W-:Y:S02]  /*40c0*/  LOP3.LUT R34, R34, 0xffaa, RZ, 0x3c, !PT ;  /* 0x0000ffaa22227812 */ /* 0x000fe400078e3cff */
[----:B------:R-:W-:Y:S02]  /*40d0*/  LOP3.LUT R35, R32, 0xffff, RZ, 0xc0, !PT ;  /* 0x0000ffff20237812 */ /* 0x000fe400078ec0ff */
[----:B------:R-:W-:Y:S02]  /*40e0*/  LOP3.LUT R36, R14, R39, R36, 0x96, !PT ;  /* 0x000000270e247212 */ /* 0x000fe400078e9624 */
[C---:B------:R-:W-:Y:S01]  /*40f0*/  IADD3 R32, PT, PT, R18.reuse, 0x26b663, R14 ;  /* 0x0026b66312207810 */ /* 0x040fe20007ffe00e */
[----:B------:R-:W-:Y:S01]  /*4100*/  VIADD R18, R18, 0x2c3e28 ;  /* 0x002c3e2812127836 */ /* 0x000fe20000000000 */
[----:B------:R-:W-:Y:S02]  /*4110*/  LOP3.LUT R37, R47, 0xffaa, RZ, 0x3c, !PT ;  /* 0x0000ffaa2f257812 */ /* 0x000fe400078e3cff */
[----:B------:R-:W-:-:S02]  /*4120*/  LOP3.LUT R34, R34, 0xffff, RZ, 0xc0, !PT ;  /* 0x0000ffff22227812 */ /* 0x000fc400078ec0ff */
[--C-:B------:R-:W-:Y:S02]  /*4130*/  PRMT R38, R38, 0x3340, R35.reuse ;  /* 0x0000334026267816 */ /* 0x100fe40000000023 */
[----:B------:R-:W-:Y:S02]  /*4140*/  LOP3.LUT R15, R36, R15, RZ, 0x3c, !PT ;  /* 0x0000000f240f7212 */ /* 0x000fe400078e3cff */
[----:B------:R-:W-:Y:S02]  /*4150*/  PRMT R35, R32, 0x7632, R35 ;  /* 0x0000763220237816 */ /* 0x000fe40000000023 */
[----:B------:R-:W-:Y:S02]  /*4160*/  PRMT R37, R34, 0x3340, R37 ;  /* 0x0000334022257816 */ /* 0x000fe40000000025 */
[----:B------:R-:W-:Y:S02]  /*4170*/  SHF.R.U32.HI R34, RZ, 0x8, R32 ;  /* 0x00000008ff227819 */ /* 0x000fe40000011620 */
[----:B------:R-:W-:Y:S01]  /*4180*/  LOP3.LUT R40, R35, 0xffaa, RZ, 0x3c, !PT ;  /* 0x0000ffaa23287812 */ /* 0x000fe200078e3cff */
[----:B------:R-:W-:Y:S01]  /*4190*/  IMAD.IADD R35, R15, 0x1, R18 ;  /* 0x000000010f237824 */ /* 0x000fe200078e0212 */
[----:B------:R-:W-:-:S02]  /*41a0*/  LOP3.LUT R36, R34, 0xffaa, RZ, 0x3c, !PT ;  /* 0x0000ffaa22247812 */ /* 0x000fc400078e3cff */
[----:B------:R-:W-:Y:S02]  /*41b0*/  LOP3.LUT R56, R40, 0xffff, RZ, 0xc0, !PT ;  /* 0x0000ffff28387812 */ /* 0x000fe400078ec0ff */
[----:B------:R-:W-:Y:S02]  /*41c0*/  PRMT R50, R35, 0x7632, R50 ;  /* 0x0000763223327816 */ /* 0x000fe40000000032 */
[----:B------:R-:W-:Y:S02]  /*41d0*/  LOP3.LUT R58, R36, 0xffff, RZ, 0xc0, !PT ;  /* 0x0000ffff243a7812 */ /* 0x000fe400078ec0ff */
[----:B------:R-:W-:Y:S02]  /*41e0*/  SHF.R.U32.HI R36, RZ, 0x8, R35 ;  /* 0x00000008ff247819 */ /* 0x000fe40000011623 */
[----:B------:R-:W-:Y:S02]  /*41f0*/  LOP3.LUT R52, R50, 0xffaa, RZ, 0x3c, !PT ;  /* 0x0000ffaa32347812 */ /* 0x000fe400078e3cff */
[----:B------:R-:W-:-:S02]  /*4200*/  SHF.R.U32.HI R48, RZ, 0x18, R32 ;  /* 0x00000018ff307819 */ /* 0x000fc40000011620 */
[----:B------:R-:W-:Y:S02]  /*4210*/  LOP3.LUT R39, R32, 0xffaa, RZ, 0x3c, !PT ;  /* 0x0000ffaa20277812 */ /* 0x000fe400078e3cff */
[----:B------:R-:W-:Y:S02]  /*4220*/  LOP3.LUT R40, R35, 0xffaa, RZ, 0x3c, !PT ;  /* 0x0000ffaa23287812 */ /* 0x000fe400078e3cff */
[----:B------:R-:W-:Y:S02]  /*4230*/  SHF.R.U32.HI R50, RZ, 0x18, R35 ;  /* 0x00000018ff327819 */ /* 0x000fe40000011623 */
[----:B------:R-:W-:Y:S02]  /*4240*/  LOP3.LUT R51, R36, 0xffaa, RZ, 0x3c, !PT ;  /* 0x0000ffaa24337812 */ /* 0x000fe400078e3cff */
[----:B------:R-:W-:Y:S02]  /*4250*/  LOP3.LUT R53, R52, 0xffff, RZ, 0xc0, !PT ;  /* 0x0000ffff34357812 */ /* 0x000fe400078ec0ff */
[----:B------:R-:W-:-:S02]  /*4260*/  LOP3.LUT R39, R39, 0xffff, RZ, 0xc0, !PT ;  /* 0x0000ffff27277812 */ /* 0x000fc400078ec0ff */
[----:B------:R-:W-:Y:S02]  /*4270*/  LOP3.LUT R49, R48, 0xffaa, RZ, 0x3c, !PT ;  /* 0x0000ffaa30317812 */ /* 0x000fe400078e3cff */
[----:B------:R-:W-:Y:S02]  /*4280*/  LOP3.LUT R54, R40, 0xffff, RZ, 0xc0, !PT ;  /* 0x0000ffff28367812 */ /* 0x000fe400078ec0ff */
[----:B------:R-:W-:Y:S02]  /*4290*/  LOP3.LUT R52, R50, 0xffaa, RZ, 0x3c, !PT ;  /* 0x0000ffaa32347812 */ /* 0x000fe400078e3cff */
[----:B------:R-:W-:Y:S02]  /*42a0*/  LOP3.LUT R51, R51, 0xffff, RZ, 0xc0, !PT ;  /* 0x0000ffff33337812 */ /* 0x000fe400078ec0ff */
[----:B------:R-:W-:Y:S02]  /*42b0*/  PRMT R40, R56, 0x3340, R49 ;  /* 0x0000334038287816 */ /* 0x000fe40000000031 */
[----:B------:R-:W-:-:S02]  /*42c0*/  PRMT R39, R39, 0x3340, R58 ;  /* 0x0000334027277816 */ /* 0x000fc4000000003a */
[----:B------:R-:W-:Y:S02]  /*42d0*/  PRMT R52, R53, 0x3340, R52 ;  /* 0x0000334035347816 */ /* 0x000fe40000000034 */
[----:B------:R-:W-:Y:S02]  /*42e0*/  PRMT R51, R54, 0x3340, R51 ;  /* 0x0000334036337816 */ /* 0x000fe40000000033 */
[----:B------:R-:W-:Y:S02]  /*42f0*/  PRMT R4, R5, 0x5410, R4 ;  /* 0x0000541005047816 */ /* 0x000fe40000000004 */
[----:B------:R-:W-:Y:S02]  /*4300*/  PRMT R5, R0, 0x5410, R7 ;  /* 0x0000541000057816 */ /* 0x000fe40000000007 */
[----:B------:R-:W-:Y:S02]  /*4310*/  PRMT R7, R11, 0x5410, R8 ;  /* 0x000054100b077816 */ /* 0x000fe40000000008 */
[----:B------:R-:W-:-:S02]  /*4320*/  PRMT R6, R9, 0x5410, R6 ;  /* 0x0000541009067816 */ /* 0x000fc40000000006 */
[----:B------:R-:W-:Y:S02]  /*4330*/  PRMT R8, R33, 0x5410, R10 ;  /* 0x0000541021087816 */ /* 0x000fe4000000000a */
[----:B------:R-:W-:Y:S01]  /*4340*/  PRMT R9, R38, 0x5410, R37 ;  /* 0x0000541026097816 */ /* 0x000fe20000000025 */
[----:B------:R0:W-:Y:S01]  /*4350*/  STL.128 [R1+0x100], R4 ;  /* 0x0001000401007387 */ /* 0x0001e20000100c00 */
[----:B------:R-:W-:Y:S02]  /*4360*/  PRMT R10, R39, 0x5410, R40 ;  /* 0x00005410270a7816 */ /* 0x000fe40000000028 */
[----:B------:R-:W-:Y:S02]  /*4370*/  PRMT R11, R51, 0x5410, R52 ;  /* 0x00005410330b7816 */ /* 0x000fe40000000034 */
[----:B------:R-:W-:Y:S02]  /*4380*/  LOP3.LUT R0, R2, 0xff, RZ, 0xc0, !PT ;  /* 0x000000ff02007812 */ /* 0x000fe400078ec0ff */
[----:B------:R-:W-:Y:S01]  /*4390*/  PLOP3.LUT P0, PT, PT, PT, PT, 0x80, 0x8 ;  /* 0x000000000008781c */ /* 0x000fe20003f0f070 */
[----:B------:R0:W-:Y:S01]  /*43a0*/  STL.128 [R1+0x110], R8 ;  /* 0x0001100801007387 */ /* 0x0001e20000100c00 */
[----:B------:R-:W-:Y:S01]  /*43b0*/  ISETP.NE.AND P1, PT, R0, 0xaa, PT ;  /* 0x000000aa0000780c */ /* 0x000fe20003f25270 */
[----:B------:R-:W-:-:S12]  /*43c0*/  IMAD.MOV.U32 R0, RZ, RZ, RZ ;  /* 0x000000ffff007224 */ /* 0x000fd800078e00ff */
[----:B------:R-:W-:Y:S05]  /*43d0*/  @P1 BRA `(.L_x_52) ;  /* 0x0000000400ec1947 */ /* 0x000fea0003800000 */
[----:B------:R-:W-:Y:S01]  /*43e0*/  LOP3.LUT R3, R3, 0xff, RZ, 0xc0, !PT ;  /* 0x000000ff03037812 */ /* 0x000fe200078ec0ff */
[----:B------:R-:W-:-:S03]  /*43f0*/  IMAD.MOV.U32 R0, RZ, RZ, 0x1 ;  /* 0x00000001ff007424 */ /* 0x000fc600078e00ff */
[----:B------:R-:W-:-:S13]  /*4400*/  ISETP.NE.AND P1, PT, R3, 0xaa, PT ;  /* 0x000000aa0300780c */ /* 0x000fda0003f25270 */
[----:B------:R-:W-:Y:S05]  /*4410*/  @P1 BRA `(.L_x_52) ;  /* 0x0000000400dc1947 */ /* 0x000fea0003800000 */
[----:B------:R-:W-:Y:S01]  /*4420*/  PRMT R2, R2, 0x7632, R2 ;  /* 0x0000763202027816 */ /* 0x000fe20000000002 */
[----:B------:R-:W-:-:S03]  /*4430*/  IMAD.MOV.U32 R0, RZ, RZ, 0x2 ;  /* 0x00000002ff007424 */ /* 0x000fc600078e00ff */
[----:B------:R-:W-:-:S04]  /*4440*/  LOP3.LUT R2, R2, 0xff, RZ, 0xc0, !PT ;  /* 0x000000ff02027812 */ /* 0x000fc800078ec0ff */
[----:B------:R-:W-:-:S13]  /*4450*/  ISETP.NE.AND P1, PT, R2, 0xaa, PT ;  /* 0x000000aa0200780c */ /* 0x000fda0003f25270 */
[----:B------:R-:W-:Y:S05]  /*4460*/  @P1 BRA `(.L_x_52) ;  /* 0x0000000400c81947 */ /* 0x000fea0003800000 */
[----:B------:R-:W-:Y:S01]  /*4470*/  ISETP.NE.AND P1, PT, R41, 0xaa, PT ;  /* 0x000000aa2900780c */ /* 0x000fe20003f25270 */
[----:B------:R-:W-:-:S12]  /*4480*/  IMAD.MOV.U32 R0, RZ, RZ, 0x3 ;  /* 0x00000003ff007424 */ /* 0x000fd800078e00ff */
[----:B------:R-:W-:Y:S05]  /*4490*/  @P1 BRA `(.L_x_52) ;  /* 0x0000000400bc1947 */ /* 0x000fea0003800000 */
[----:B------:R-:W-:-:S04]  /*44a0*/  LOP3.LUT R0, R22, 0xff, RZ, 0xc0, !PT ;  /* 0x000000ff16007812 */ /* 0x000fc800078ec0ff */
[----:B------:R-:W-:Y:S01]  /*44b0*/  ISETP.NE.AND P1, PT, R0, 0xaa, PT ;  /* 0x000000aa0000780c */ /* 0x000fe20003f25270 */
[----:B------:R-:W-:-:S12]  /*44c0*/  IMAD.MOV.U32 R0, RZ, RZ, 0x4 ;  /* 0x00000004ff007424 */ /* 0x000fd800078e00ff */
        /* <DEDUP_REMOVED lines=105> */
[----:B------:R-:W-:Y:S01]  /*4b60*/  @!P1 IMAD.MOV.U32 R2, RZ, RZ, 0x1f ;  /* 0x0000001fff029424 */ /* 0x000fe200078e00ff */
[----:B------:R-:W-:-:S04]  /*4b70*/  @!P1 ISETP.NE.AND P0, PT, R50, 0xaa, PT ;  /* 0x000000aa3200980c */ /* 0x000fc80003f05270 */
[----:B------:R-:W-:-:S09]  /*4b80*/  @!P1 SEL R0, R2, 0x20, P0 ;  /* 0x0000002002009807 */ /* 0x000fd20000000000 */
.L_x_52:
[----:B------:R-:W-:Y:S05]  /*4b90*/  BSYNC.RECONVERGENT B0 ;  /* 0x0000000000007941 */ /* 0x000fea0003800200 */
.L_x_51:
[----:B------:R-:W-:Y:S01]  /*4ba0*/  IMAD.MOV R2, RZ, RZ, -R0 ;  /* 0x000000ffff027224 */ /* 0x000fe200078e0a00 */
[----:B------:R-:W-:Y:S01]  /*4bb0*/  BSSY.RECONVERGENT B0, `(.L_x_53) ;  /* 0x0000025000007945 */ /* 0x000fe20003800200 */
[----:B0-----:R-:W-:-:S03]  /*4bc0*/  IMAD.MOV.U32 R5, RZ, RZ, RZ ;  /* 0x000000ffff057224 */ /* 0x001fc600078e00ff */
        /* <DEDUP_REMOVED lines=25> */
.L_x_55:
        /* <DEDUP_REMOVED lines=10> */
.L_x_54:
[----:B------:R-:W-:Y:S05]  /*4e00*/  BSYNC.RECONVERGENT B0 ;  /* 0x0000000000007941 */ /* 0x000fea0003800200 */
.L_x_53:
        /* <DEDUP_REMOVED lines=17> */
[----:B------:R-:W-:-:S05]  /*4f20*/  IADD3 R23, P1, PT, R3, 0x1, RZ ;  /* 0x0000000103177810 */ /* 0x000fca0007f3e0ff */
[----:B------:R-:W-:Y:S01]  /*4f30*/  IMAD.X R25, RZ, RZ, RZ, P1 ;  /* 0x000000ffff197224 */ /* 0x000fe200008e06ff */
[----:B------:R-:W-:Y:S07]  /*4f40*/  @!P0 BRA `(.L_x_57) ;  /* 0x0000000000c08947 */ /* 0x000fee0003800000 */
[----:B------:R-:W-:Y:S02]  /*4f50*/  IMAD.MOV.U32 R22, RZ, RZ, R3 ;  /* 0x000000ffff167224 */ /* 0x000fe400078e0003 */
[----:B------:R-:W-:Y:S02]  /*4f60*/  IMAD.MOV.U32 R11, RZ, RZ, RZ ;  /* 0x000000ffff0b7224 */ /* 0x000fe400078e00ff */
[----:B0-----:R-:W-:Y:S02]  /*4f70*/  IMAD.MOV.U32 R4, RZ, RZ, R0 ;  /* 0x000000ffff047224 */ /* 0x001fe400078e0000 */
[----:B------:R-:W-:-:S07]  /*4f80*/  IMAD.U32 R10, RZ, RZ, UR5 ;  /* 0x00000005ff0a7e24 */ /* 0x000fce000f8e00ff */
.L_x_61:
[----:B------:R-:W-:-:S05]  /*4f90*/  IMAD.IADD R2, R1, 0x1, R4 ;  /* 0x0000000101027824 */ /* 0x000fca00078e0204 */
        /* <DEDUP_REMOVED lines=13> */
[----:B0-----:R-:W-:Y:S05]  /*5070*/  @!P3 BRA P2, `(.L_x_59) ;  /* 0x00000000006cb947 */ /* 0x001fea0001000000 */
[----:B------:R-:W-:Y:S02]  /*5080*/  IMAD.MOV.U32 R2, RZ, RZ, R3 ;  /* 0x000000ffff027224 */ /* 0x000fe400078e0003 */
[----:B------:R-:W-:-:S07]  /*5090*/  IMAD.MOV.U32 R9, RZ, RZ, RZ ;  /* 0x000000ffff097224 */ /* 0x000fce00078e00ff */
.L_x_60:
[----:B------:R-:W-:-:S05]  /*50a0*/  IMAD.IADD R8, R1, 0x1, R2 ;  /* 0x0000000101087824 */ /* 0x000fca00078e0202 */
[----:B------:R-:W2:Y:S01]  /*50b0*/  LDL.U8 R7, [R8] ;  /* 0x0000000008077983 */ /* 0x000ea20000100000 */
[----:B------:R-:W-:Y:S01]  /*50c0*/  ISETP.NE.U32.AND P1, PT, R2, RZ, PT ;  /* 0x000000ff0200720c */ /* 0x000fe20003f25070 */
[----:B------:R-:W-:Y:S02]  /*50d0*/  IMAD.MOV.U32 R22, RZ, RZ, RZ ;  /* 0x000000ffff167224 */ /* 0x000fe400078e00ff */
[----:B------:R-:W-:Y:S01]  /*50e0*/  IMAD.MOV.U32 R11, RZ, RZ, RZ ;  /* 0x000000ffff0b7224 */ /* 0x000fe200078e00ff */
        /* <DEDUP_REMOVED lines=11> */
[----:B0-----:R-:W-:Y:S02]  /*51a0*/  IADD3.X R5, PT, PT, R9, -0x1, RZ, P2, !PT ;  /* 0xffffffff09057810 */ /* 0x001fe400017fe4ff */
[----:B------:R-:W-:Y:S02]  /*51b0*/  ISETP.GE.U32.AND P1, PT, R6, -0x73, PT ;  /* 0xffffff8d0600780c */ /* 0x000fe40003f26070 */
[----:B------:R-:W-:Y:S01]  /*51c0*/  ISETP.GT.U32.AND P2, PT, R2, R27, PT ;  /* 0x0000001b0200720c */ /* 0x000fe20003f44070 */
[----:B------:R-:W-:Y:S01]  /*51d0*/  IMAD.MOV.U32 R9, RZ, RZ, R5 ;  /* 0x000000ffff097224 */ /* 0x000fe200078e0005 */
[----:B------:R-:W-:Y:S02]  /*51e0*/  LEA.HI.SX32 R6, R26, R29, 0x1b ;  /* 0x0000001d1a067211 */ /* 0x000fe400078fdaff */
[----:B------:R-:W-:-:S13]  /*51f0*/  ISETP.GT.U32.OR.EX P1, PT, R5, R24, !P1, P2 ;  /* 0x000000180500720c */ /* 0x000fda0004f24520 */
[----:B------:R-:W-:Y:S05]  /*5200*/  @P1 BRA `(.L_x_60) ;  /* 0xfffffffc00a41947 */ /* 0x000fea000383ffff */
[----:B------:R-:W-:Y:S02]  /*5210*/  IMAD.MOV.U32 R22, RZ, RZ, R2 ;  /* 0x000000ffff167224 */ /* 0x000fe400078e0002 */
[----:B------:R-:W-:-:S07]  /*5220*/  IMAD.MOV.U32 R11, RZ, RZ, R5 ;  /* 0x000000ffff0b7224 */ /* 0x000fce00078e0005 */
.L_x_59:
[----:B------:R-:W-:Y:S05]  /*5230*/  BSYNC.RECONVERGENT B1 ;  /* 0x0000000000017941 */ /* 0x000fea0003800200 */
.L_x_58:
[----:B------:R-:W-:Y:S05]  /*5240*/  @P0 BRA `(.L_x_61) ;  /* 0xfffffffc00500947 */ /* 0x000fea000383ffff */
.L_x_57:
[----:B------:R-:W-:Y:S05]  /*5250*/  BSYNC.RECONVERGENT B0 ;  /* 0x0000000000007941 */ /* 0x000fea0003800200 */
.L_x_56:
[----:B0-----:R-:W-:Y:S01]  /*5260*/  IADD3 R5, P0, PT, R3, 0x1, RZ ;  /* 0x0000000103057810 */ /* 0x001fe20007f1e0ff */
[----:B------:R-:W-:Y:S01]  /*5270*/  BSSY.RECONVERGENT B0, `(.L_x_62) ;  /* 0x000000f000007945 */ /* 0x000fe20003800200 */
[----:B------:R-:W-:Y:S02]  /*5280*/  IMAD.MOV.U32 R2, RZ, RZ, RZ ;  /* 0x000000ffff027224 */ /* 0x000fe400078e00ff */
[----:B------:R-:W-:Y:S02]  /*5290*/  IMAD.MOV.U32 R6, RZ, RZ, RZ ;  /* 0x000000ffff067224 */ /* 0x000fe400078e00ff */
[----:B------:R-:W-:-:S07]  /*52a0*/  IMAD.X R7, RZ, RZ, RZ, P0 ;  /* 0x000000ffff077224 */ /* 0x000fce00000e06ff */
.L_x_64:
[----:B------:R-:W-:-:S06]  /*52b0*/  IMAD.IADD R4, R1, 0x1, R2 ;  /* 0x0000000101047824 */ /* 0x000fcc00078e0202 */
[----:B------:R-:W2:Y:S02]  /*52c0*/  LDL.U8 R4, [R4] ;  /* 0x0000000004047983 */ /* 0x000ea40000100000 */
[----:B--2---:R-:W-:-:S13]  /*52d0*/  ISETP.NE.AND P0, PT, R4, RZ, PT ;  /* 0x000000ff0400720c */ /* 0x004fda0003f05270 */
[----:B------:R-:W-:Y:S05]  /*52e0*/  @P0 BRA `(.L_x_63) ;  /* 0x00000000001c0947 */ /* 0x000fea0003800000 */
[----:B------:R-:W-:-:S05]  /*52f0*/  IADD3 R2, P0, PT, R2, 0x1, RZ ;  /* 0x0000000102027810 */ /* 0x000fca0007f1e0ff */
[----:B------:R-:W-:Y:S01]  /*5300*/  IMAD.X R6, RZ, RZ, R6, P0 ;  /* 0x000000ffff067224 */ /* 0x000fe200000e0606 */
[----:B------:R-:W-:-:S04]  /*5310*/  ISETP.NE.U32.AND P0, PT, R2, R23, PT ;  /* 0x000000170200720c */ /* 0x000fc80003f05070 */
[----:B------:R-:W-:-:S13]  /*5320*/  ISETP.NE.AND.EX P0, PT, R6, R25, PT, P0 ;  /* 0x000000190600720c */ /* 0x000fda0003f05300 */
[----:B------:R-:W-:Y:S05]  /*5330*/  @P0 BRA `(.L_x_64) ;  /* 0xfffffffc00dc0947 */ /* 0x000fea000383ffff */
[----:B------:R-:W-:Y:S02]  /*5340*/  IMAD.MOV.U32 R2, RZ, RZ, R5 ;  /* 0x000000ffff027224 */ /* 0x000fe400078e0005 */
[----:B------:R-:W-:-:S07]  /*5350*/  IMAD.MOV.U32 R6, RZ, RZ, R7 ;  /* 0x000000ffff067224 */ /* 0x000fce00078e0007 */
.L_x_63:
[----:B------:R-:W-:Y:S05]  /*5360*/  BSYNC.RECONVERGENT B0 ;  /* 0x0000000000007941 */ /* 0x000fea0003800200 */
.L_x_62:
[----:B------:R-:W-:Y:S01]  /*5370*/  IADD3 R4, P1, P2, -R2, R5, R0 ;  /* 0x0000000502047210 */ /* 0x000fe20007a3e100 */
[----:B------:R-:W0:Y:S01]  /*5380*/  LDCU.64 UR8, c[0x4][0x40] ;  /* 0x01000800ff0877ac */ /* 0x000e220008000a00 */
[----:B------:R-:W-:Y:S02]  /*5390*/  BSSY.RECONVERGENT B0, `(.L_x_65) ;  /* 0x0000019000007945 */ /* 0x000fe40003800200 */
[----:B------:R-:W-:Y:S02]  /*53a0*/  ISETP.GT.U32.AND P0, PT, R4, 0xff, PT ;  /* 0x000000ff0400780c */ /* 0x000fe40003f04070 */
[----:B------:R-:W-:-:S04]  /*53b0*/  IADD3.X R4, PT, PT, ~R6, UR5, R7, P1, P2 ;  /* 0x0000000506047c10 */ /* 0x000fc80008fe4507 */
[----:B------:R-:W-:-:S13]  /*53c0*/  ISETP.GT.U32.AND.EX P0, PT, R4, RZ, PT, P0 ;  /* 0x000000ff0400720c */ /* 0x000fda0003f04100 */
[----:B0-----:R-:W-:Y:S05]  /*53d0*/  @P0 BRA `(.L_x_66) ;  /* 0x0000000000500947 */ /* 0x001fea0003800000 */
[----:B------:R-:W-:Y:S01]  /*53e0*/  ISETP.GT.U32.AND P0, PT, R2, R3, PT ;  /* 0x000000030200720c */ /* 0x000fe20003f04070 */
[----:B------:R-:W-:Y:S03]  /*53f0*/  BSSY.RECONVERGENT B1, `(.L_x_67) ;  /* 0x0000010000017945 */ /* 0x000fe60003800200 */
[----:B------:R-:W-:-:S13]  /*5400*/  ISETP.GT.U32.AND.EX P0, PT, R6, RZ, PT, P0 ;  /* 0x000000ff0600720c */ /* 0x000fda0003f04100 */
[----:B------:R-:W-:Y:S05]  /*5410*/  @P0 BRA `(.L_x_68) ;  /* 0x0000000000340947 */ /* 0x000fea0003800000 */
.L_x_69:
[----:B------:R-:W-:-:S05]  /*5420*/  IMAD.IADD R8, R1, 0x1, R2 ;  /* 0x0000000101087824 */ /* 0x000fca00078e0202 */
[----:B0-----:R-:W2:Y:S02]  /*5430*/  LDL.U8 R4, [R8] ;  /* 0x0000000008047983 */ /* 0x001ea40000100000 */
[----:B--2---:R-:W-:-:S05]  /*5440*/  IADD3 R4, P0, PT, R4, UR8, RZ ;  /* 0x0000000804047c10 */ /* 0x004fca000ff1e0ff */
[----:B------:R-:W-:-:S05]  /*5450*/  IMAD.X R5, RZ, RZ, UR9, P0 ;  /* 0x00000009ff057e24 */ /* 0x000fca00080e06ff */
[----:B------:R-:W2:Y:S01]  /*5460*/  LDG.E.U8.CONSTANT R4, desc[UR6][R4.64] ;  /* 0x0000000604047981 */ /* 0x000ea2000c1e9100 */
[----:B------:R-:W-:Y:S01]  /*5470*/  IMAD.IADD R7, R1, 0x1, R0 ;  /* 0x0000000101077824 */ /* 0x000fe200078e0200 */
[----:B------:R-:W-:Y:S01]  /*5480*/  ISETP.NE.U32.AND P0, PT, R2, R3, PT ;  /* 0x000000030200720c */ /* 0x000fe20003f05070 */
[----:B------:R-:W-:Y:S01]  /*5490*/  VIADD R0, R0, 0x1 ;  /* 0x0000000100007836 */ /* 0x000fe20000000000 */
[----:B------:R-:W-:Y:S02]  /*54a0*/  IADD3 R2, P1, PT, R2, 0x1, RZ ;  /* 0x0000000102027810 */ /* 0x000fe40007f3e0ff */
[----:B------:R-:W-:-:S03]  /*54b0*/  ISETP.NE.AND.EX P0, PT, R6, RZ, PT, P0 ;  /* 0x000000ff0600720c */ /* 0x000fc60003f05300 */
[----:B------:R-:W-:Y:S01]  /*54c0*/  IMAD.X R6, RZ, RZ, R6, P1 ;  /* 0x000000ffff067224 */ /* 0x000fe200008e0606 */
[----:B--2---:R0:W-:Y:S09]  /*54d0*/  STL.U8 [R7+0x120], R4 ;  /* 0x0001200407007387 */ /* 0x0041f20000100000 */
[----:B------:R-:W-:Y:S05]  /*54e0*/  @P0 BRA `(.L_x_69) ;  /* 0xfffffffc00cc0947 */ /* 0x000fea000383ffff */
.L_x_68:
[----:B------:R-:W-:Y:S05]  /*54f0*/  BSYNC.RECONVERGENT B1 ;  /* 0x0000000000017941 */ /* 0x000fea0003800200 */
.L_x_67:
[----:B------:R-:W-:-:S05]  /*5500*/  IMAD.IADD R0, R1, 0x1, R0 ;  /* 0x0000000101007824 */ /* 0x000fca00078e0200 */
[----:B------:R1:W-:Y:S02]  /*5510*/  STL.U8 [R0+0x120], RZ ;  /* 0x000120ff00007387 */ /* 0x0003e40000100000 */
.L_x_66:
[----:B------:R-:W-:Y:S05]  /*5520*/  BSYNC.RECONVERGENT B0 ;  /* 0x0000000000007941 */ /* 0x000fea0003800200 */
.L_x_65:
[----:B------:R-:W-:Y:S05]  /*5530*/  BRA.U UP0, `(.L_x_70) ;  /* 0xffffffe100f47547 */ /* 0x000fea000b83ffff */
.L_x_0:
[----:B-1----:R-:W1:Y:S01]  /*5540*/  S2R R0, SR_TID.X ;  /* 0x0000000000007919 */ /* 0x002e620000002100 */
[----:B------:R-:W1:Y:S08]  /*5550*/  S2UR UR5, SR_CTAID.X ;  /* 0x00000000000579c3 */ /* 0x000e700000002500 */
[----:B------:R-:W1:Y:S08]  /*5560*/  LDC R5, c[0x0][0x360] ;  /* 0x0000d800ff057b82 */ /* 0x000e700000000800 */
[----:B0-----:R-:W0:Y:S01]  /*5570*/  LDC.64 R2, c[0x0][0x380] ;  /* 0x0000e000ff027b82 */ /* 0x001e220000000a00 */
[----:B-1----:R-:W-:-:S04]  /*5580*/  IMAD R5, R5, UR5, R0 ;  /* 0x0000000505057c24 */ /* 0x002fc8000f8e0200 */
[----:B0-----:R-:W-:-:S05]  /*5590*/  IMAD.WIDE R2, R5, 0x30, R2 ;  /* 0x0000003005027825 */ /* 0x001fca00078e0202 */
[----:B-----5:R-:W-:Y:S04]  /*55a0*/  STG.E.64 desc[UR6][R2.64], R18 ;  /* 0x0000001202007986 */ /* 0x020fe8000c101b06 */
[----:B------:R-:W-:Y:S04]  /*55b0*/  STG.E.64 desc[UR6][R2.64+0x8], R16 ;  /* 0x0000081002007986 */ /* 0x000fe8000c101b06 */
[----:B------:R-:W-:Y:S04]  /*55c0*/  STG.E.64 desc[UR6][R2.64+0x10], R14 ;  /* 0x0000100e02007986 */ /* 0x000fe8000c101b06 */
[----:B------:R-:W-:Y:S04]  /*55d0*/  STG.E.64 desc[UR6][R2.64+0x18], R12 ;  /* 0x0000180c02007986 */ /* 0x000fe8000c101b06 */
[----:B------:R-:W-:Y:S04]  /*55e0*/  STG.E.64 desc[UR6][R2.64+0x28], R20 ;  /* 0x0000281402007986 */ /* 0x000fe8000c101b06 */
[----:B------:R-:W-:Y:S01]  /*55f0*/  STG.E desc[UR6][R2.64+0x20], R45 ;  /* 0x0000202d02007986 */ /* 0x000fe2000c101906 */
[----:B------:R-:W-:Y:S05]  /*5600*/  EXIT ;  /* 0x000000000000794d */ /* 0x000fea0003800000 */
.L_x_71:
[----:B------:R-:W-:-:S00]  /*5610*/  BRA `(.L_x_71) ;  /* 0xfffffffc00fc7947 */ /* 0x000fc0000383ffff */
[----:B------:R-:W-:-:S00]  /*5620*/  NOP ;  /* 0x0000000000007918 */ /* 0x000fc00000000000 */
        /* <DEDUP_REMOVED lines=13> */
.L_x_81:


//--------------------- .text.vanity_init         --------------------------
	.section	.text.vanity_init,"ax",@progbits
	.align	128
        .global         vanity_init
        .type           vanity_init,@function
        .size           vanity_init,(.L_x_82 - vanity_init)
        .other          vanity_init,@"STO_CUDA_ENTRY STV_DEFAULT"
vanity_init:
.text.vanity_init:
[----:B------:R-:W-:Y:S01]  /*0000*/  LDC R1, c[0x0][0x37c] ;  /* 0x0000df00ff017b82 */ /* 0x000fe20000000800 */
[----:B------:R-:W0:Y:S07]  /*0010*/  S2R R13, SR_TID.X ;  /* 0x00000000000d7919 */ /* 0x000e2e0000002100 */
[----:B------:R-:W0:Y:S01]  /*0020*/  S2UR UR4, SR_CTAID.X ;  /* 0x00000000000479c3 */ /* 0x000e220000002500 */
[----:B------:R-:W-:Y:S01]  /*0030*/  IMAD.MOV.U32 R3, RZ, RZ, -0x266e14b1 ;  /* 0xd991eb4fff037424 */ /* 0x000fe200078e00ff */
[----:B------:R-:W-:Y:S06]  /*0040*/  BSSY.RECONVERGENT B0, `(.L_x_72) ;  /* 0x00000e6000007945 */ /* 0x000fec0003800200 */
[----:B------:R-:W0:Y:S08]  /*0050*/  LDC R0, c[0x0][0x360] ;  /* 0x0000d800ff007b82 */ /* 0x000e300000000800 */
[----:B------:R-:W1:Y:S01]  /*0060*/  LDC.64 R6, c[0x0][0x380] ;  /* 0x0000e000ff067b82 */ /* 0x000e620000000a00 */
[----:B0-----:R-:W-:Y:S01]  /*0070*/  IMAD R13, R0, UR4, R13 ;  /* 0x00000004000d7c24 */ /* 0x001fe2000f8e020d */
[----:B------:R-:W0:Y:S03]  /*0080*/  LDCU.64 UR4, c[0x0][0x358] ;  /* 0x00006b00ff0477ac */ /* 0x000e260008000a00 */
[C---:B------:R-:W-:Y:S01]  /*0090*/  VIADD R0, R13.reuse, 0x8d9a0 ;  /* 0x0008d9a00d007836 */ /* 0x040fe20000000000 */
[C---:B------:R-:W-:Y:S01]  /*00a0*/  ISETP.GT.AND P0, PT, R13.reuse, -0x8d9a1, PT ;  /* 0xfff7265f0d00780c */ /* 0x040fe20003f04270 */
[----:B-1----:R-:W-:-:S03]  /*00b0*/  IMAD.WIDE R6, R13, 0x30, R6 ;  /* 0x000000300d067825 */ /* 0x002fc600078e0206 */
[----:B------:R-:W-:Y:S02]  /*00c0*/  LOP3.LUT R0, R0, 0xaad26b49, RZ, 0x3c, !PT ;  /* 0xaad26b4900007812 */ /* 0x000fe400078e3cff */
[----:B------:R-:W-:Y:S02]  /*00d0*/  SEL R3, R3, 0x8bf16996, P0 ;  /* 0x8bf1699603037807 */ /* 0x000fe40000000000 */
[----:B------:R-:W-:Y:S01]  /*00e0*/  ISETP.NE.AND P0, PT, R13, RZ, PT ;  /* 0x000000ff0d00720c */ /* 0x000fe20003f05270 */
[----:B------:R-:W-:Y:S01]  /*00f0*/  IMAD R0, R0, 0x4182bed5, RZ ;  /* 0x4182bed500007824 */ /* 0x000fe200078e02ff */
[C---:B------:R-:W-:Y:S01]  /*0100*/  LOP3.LUT R8, R3.reuse, 0x5491333, RZ, 0x3c, !PT ;  /* 0x0549133303087812 */ /* 0x040fe200078e3cff */
[C---:B------:R-:W-:Y:S02]  /*0110*/  VIADD R5, R3.reuse, 0x1f123bb5 ;  /* 0x1f123bb503057836 */ /* 0x040fe40000000000 */
[C---:B------:R-:W-:Y:S01]  /*0120*/  VIADD R9, R0.reuse, 0x583f19 ;  /* 0x00583f1900097836 */ /* 0x040fe20000000000 */
[----:B------:R-:W-:Y:S01]  /*0130*/  IADD3 R2, PT, PT, R3, 0x64f0c9, R0 ;  /* 0x0064f0c903027810 */ /* 0x000fe20007ffe000 */
[C---:B------:R-:W-:Y:S01]  /*0140*/  VIADD R3, R0.reuse, 0x75bcd15 ;  /* 0x075bcd1500037836 */ /* 0x040fe20000000000 */
[----:B------:R-:W-:-:S02]  /*0150*/  LOP3.LUT R4, R0, 0x159a55e5, RZ, 0x3c, !PT ;  /* 0x159a55e500047812 */ /* 0x000fc400078e3cff */
[----:B0-----:R0:W-:Y:S04]  /*0160*/  STG.E.64 desc[UR4][R6.64+0x10], R8 ;  /* 0x0000100806007986 */ /* 0x0011e8000c101b04 */
[----:B------:R0:W-:Y:S04]  /*0170*/  STG.E.64 desc[UR4][R6.64], R2 ;  /* 0x0000000206007986 */ /* 0x0001e8000c101b04 */
[----:B------:R0:W-:Y:S01]  /*0180*/  STG.E.64 desc[UR4][R6.64+0x8], R4 ;  /* 0x0000080406007986 */ /* 0x0001e2000c101b04 */
[----:B------:R-:W-:Y:S05]  /*0190*/  @!P0 BRA `(.L_x_73) ;  /* 0x0000000c00408947 */ /* 0x000fea0003800000 */
[----:B------:R-:W-:Y:S01]  /*01a0*/  SHF.R.S32.HI R0, RZ, 0x1f, R13 ;  /* 0x0000001fff007819 */ /* 0x000fe2000001140d */
[----:B------:R-:W-:-:S07]  /*01b0*/  IMAD.MOV.U32 R12, RZ, RZ, RZ ;  /* 0x000000ffff0c7224 */ /* 0x000fce00078e00ff */
.L_x_79:
[----:B0-----:R-:W-:Y:S01]  /*01c0*/  LOP3.LUT R2, R13, 0x3, RZ, 0xc0, !PT ;  /* 0x000000030d027812 */ /* 0x001fe200078ec0ff */
[----:B------:R-:W-:Y:S03]  /*01d0*/  BSSY.RECONVERGENT B1, `(.L_x_74) ;  /* 0x00000c6000017945 */ /* 0x000fe60003800200 */
[----:B------:R-:W-:-:S04]  /*01e0*/  ISETP.NE.U32.AND P0, PT, R2, RZ, PT ;  /* 0x000000ff0200720c */ /* 0x000fc80003f05070 */
[----:B------:R-:W-:-:S13]  /*01f0*/  ISETP.NE.AND.EX P0, PT, RZ, RZ, PT, P0 ;  /* 0x000000ffff00720c */ /* 0x000fda0003f05300 */
[----:B------:R-:W-:Y:S05]  /*0200*/  @!P0 BRA `(.L_x_75) ;  /* 0x0000000c00088947 */ /* 0x000fea0003800000 */
[----:B------:R-:W0:Y:S01]  /*0210*/  LDC.64 R8, c[0x4][RZ] ;  /* 0x01000000ff087b82 */ /* 0x000e220000000a00 */
[----:B------:R-:W-:Y:S02]  /*0220*/  IMAD.MOV.U32 R14, RZ, RZ, RZ ;  /* 0x000000ffff0e7224 */ /* 0x000fe400078e00ff */
[----:B0-----:R-:W-:-:S07]  /*0230*/  IMAD.WIDE.U32 R8, R12, 0xc80, R8 ;  /* 0x00000c800c087825 */ /* 0x001fce00078e0008 */
.L_x_78:
[----:B0-----:R-:W-:Y:S01]  /*0240*/  IMAD.MOV.U32 R15, RZ, RZ, RZ ;  /* 0x000000ffff0f7224 */ /* 0x001fe200078e00ff */
[----:B------:R-:W-:Y:S01]  /*0250*/  CS2R R2, SRZ ;  /* 0x0000000000027805 */ /* 0x000fe2000001ff00 */
[----:B------:R-:W-:Y:S01]  /*0260*/  IMAD.MOV.U32 R17, RZ, RZ, RZ ;  /* 0x000000ffff117224 */ /* 0x000fe200078e00ff */
[----:B------:R-:W-:-:S07]  /*0270*/  CS2R R4, SRZ ;  /* 0x0000000000047805 */ /* 0x000fce000001ff00 */
.L_x_77:
[----:B------:R-:W-:-:S05]  /*0280*/  IMAD.WIDE.U32 R10, R17, 0x4, R6 ;  /* 0x00000004110a7825 */ /* 0x000fca00078e0006 */
[----:B------:R0:W5:Y:S01]  /*0290*/  LDG.E R16, desc[UR4][R10.64+0x4] ;  /* 0x000004040a107981 */ /* 0x000162000c1e1900 */
[----:B------:R-:W-:-:S07]  /*02a0*/  IMAD.MOV.U32 R19, RZ, RZ, RZ ;  /* 0x000000ffff137224 */ /* 0x000fce00078e00ff */
.L_x_76:
[----:B-----5:R-:W-:Y:S01]  /*02b0*/  SHF.R.U32.HI R24, RZ, R19, R16 ;  /* 0x00000013ff187219 */ /* 0x020fe20000011610 */
[----:B0-----:R-:W-:-:S03]  /*02c0*/  IMAD.SHL.U32 R10, R17, 0x20, RZ ;  /* 0x00000020110a7824 */ /* 0x001fc600078e00ff */
[----:B------:R-:W-:Y:S01]  /*02d0*/  LOP3.LUT R11, R24, 0x1, RZ, 0xc0, !PT ;  /* 0x00000001180b7812 */ /* 0x000fe200078ec0ff */
[----:B------:R-:W-:-:S03]  /*02e0*/  IMAD.IADD R10, R10, 0x1, R19 ;  /* 0x000000010a0a7824 */ /* 0x000fc600078e0213 */
[----:B------:R-:W-:Y:S01]  /*02f0*/  ISETP.NE.U32.AND P0, PT, R11, 0x1, PT ;  /* 0x000000010b00780c */ /* 0x000fe20003f05070 */
[----:B------:R-:W-:-:S03]  /*0300*/  IMAD R11, R10, 0x5, RZ ;  /* 0x000000050a0b7824 */ /* 0x000fc600078e02ff */
[----:B------:R-:W-:Y:S01]  /*0310*/  R2P PR, R24, 0x7e ;  /* 0x0000007e18007804 */ /* 0x000fe20000000000 */
[----:B------:R-:W-:-:S08]  /*0320*/  IMAD.WIDE.U32 R10, R11, 0x4, R8 ;  /* 0x000000040b0a7825 */ /* 0x000fd000078e0008 */
[----:B------:R-:W2:Y:S04]  /*0330*/  @!P0 LDG.E R18, desc[UR4][R10.64] ;  /* 0x000000040a128981 */ /* 0x000ea8000c1e1900 */
[----:B------:R-:W3:Y:S04]  /*0340*/  @!P0 LDG.E R20, desc[UR4][R10.64+0x10] ;  /* 0x000010040a148981 */ /* 0x000ee8000c1e1900 */
[----:B------:R-:W4:Y:S04]  /*0350*/  @P1 LDG.E R22, desc[UR4][R10.64+0x14] ;  /* 0x000014040a161981 */ /* 0x000f28000c1e1900 */
[----:B------:R-:W4:Y:S04]  /*0360*/  @P2 LDG.E R26, desc[UR4][R10.64+0x28] ;  /* 0x000028040a1a2981 */ /* 0x000f28000c1e1900 */
[----:B------:R-:W4:Y:S04]  /*0370*/  @!P0 LDG.E R21, desc[UR4][R10.64+0x4] ;  /* 0x000004040a158981 */ /* 0x000f28000c1e1900 */
[----:B------:R-:W4:Y:S04]  /*0380*/  @!P0 LDG.E R23, desc[UR4][R10.64+0xc] ;  /* 0x00000c040a178981 */ /* 0x000f28000c1e1900 */
[----:B------:R-:W4:Y:S04]  /*0390*/  @P1 LDG.E R25, desc[UR4][R10.64+0x18] ;  /* 0x000018040a191981 */ /* 0x000f28000c1e1900 */
[----:B------:R-:W4:Y:S04]  /*03a0*/  @P3 LDG.E R28, desc[UR4][R10.64+0x3c] ;  /* 0x00003c040a1c3981 */ /* 0x000f28000c1e1900 */
[----:B------:R-:W4:Y:S01]  /*03b0*/  @P6 LDG.E R27, desc[UR4][R10.64+0x7c] ;  /* 0x00007c040a1b6981 */ /* 0x000f22000c1e1900 */
[----:B--2---:R-:W-:-:S03]  /*03c0*/  @!P0 LOP3.LUT R15, R15, R18, RZ, 0x3c, !PT ;  /* 0x000000120f0f8212 */ /* 0x004fc600078e3cff */
[----:B------:R-:W2:Y:S01]  /*03d0*/  @!P0 LDG.E R18, desc[UR4][R10.64+0x8] ;  /* 0x000008040a128981 */ /* 0x000ea2000c1e1900 */
[----:B---3--:R-:W-:-:S03]  /*03e0*/  @!P0 LOP3.LUT R3, R3, R20, RZ, 0x3c, !PT ;  /* 0x0000001403038212 */ /* 0x008fc600078e3cff */
[----:B------:R-:W3:Y:S01]  /*03f0*/  @P1 LDG.E R20, desc[UR4][R10.64+0x24] ;  /* 0x000024040a141981 */ /* 0x000ee2000c1e1900 */
[----:B----4-:R-:W-:-:S03]  /*0400*/  @P1 LOP3.LUT R15, R15, R22, RZ, 0x3c, !PT ;  /* 0x000000160f0f1212 */ /* 0x010fc600078e3cff */
[----:B------:R-:W4:Y:S01]  /*0410*/  @P2 LDG.E R22, desc[UR4][R10.64+0x38] ;  /* 0x000038040a162981 */ /* 0x000f22000c1e1900 */
[----:B------:R-:W-:-:S03]  /*0420*/  @P2 LOP3.LUT R15, R15, R26, RZ, 0x3c, !PT ;  /* 0x0000001a0f0f2212 */ /* 0x000fc600078e3cff */
[----:B------:R-:W4:Y:S01]  /*0430*/  @P4 LDG.E R26, desc[UR4][R10.64+0x50] ;  /* 0x000050040a1a4981 */ /* 0x000f22000c1e1900 */
[----:B------:R-:W-:-:S03]  /*0440*/  @!P0 LOP3.LUT R4, R4, R21, RZ, 0x3c, !PT ;  /* 0x0000001504048212 */ /* 0x000fc600078e3cff */
[----:B------:R-:W4:Y:S01]  /*0450*/  @P1 LDG.E R21, desc[UR4][R10.64+0x20] ;  /* 0x000020040a151981 */ /* 0x000f22000c1e1900 */
[----:B------:R-:W-:-:S03]  /*0460*/  @!P0 LOP3.LUT R2, R2, R23, RZ, 0x3c, !PT ;  /* 0x0000001702028212 */ /* 0x000fc600078e3cff */
[----:B------:R-:W4:Y:S01]  /*0470*/  @P2 LDG.E R23, desc[UR4][R10.64+0x2c] ;  /* 0x00002c040a172981 */ /* 0x000f22000c1e1900 */
[----:B------:R-:W-:-:S03]  /*0480*/  @P1 LOP3.LUT R4, R4, R25, RZ, 0x3c, !PT ;  /* 0x0000001904041212 */ /* 0x000fc600078e3cff */
[----:B------:R-:W4:Y:S01]  /*0490*/  @P2 LDG.E R25, desc[UR4][R10.64+0x34] ;  /* 0x000034040a192981 */ /* 0x000f22000c1e1900 */
[----:B--2---:R-:W-:-:S03]  /*04a0*/  @!P0 LOP3.LUT R5, R5, R18, RZ, 0x3c, !PT ;  /* 0x0000001205058212 */ /* 0x004fc600078e3cff */
[----:B------:R-:W2:Y:S01]  /*04b0*/  @P1 LDG.E R18, desc[UR4][R10.64+0x1c] ;  /* 0x00001c040a121981 */ /* 0x000ea2000c1e1900 */
[----:B---3--:R-:W-:-:S03]  /*04c0*/  @P1 LOP3.LUT R3, R3, R20, RZ, 0x3c, !PT ;  /* 0x0000001403031212 */ /* 0x008fc600078e3cff */
[----:B------:R-:W3:Y:S01]  /*04d0*/  @P2 LDG.E R20, desc[UR4][R10.64+0x30] ;  /* 0x000030040a142981 */ /* 0x000ee2000c1e1900 */
[----:B----4-:R-:W-:-:S03]  /*04e0*/  @P2 LOP3.LUT R3, R3, R22, RZ, 0x3c, !PT ;  /* 0x0000001603032212 */ /* 0x010fc600078e3cff */
[----:B------:R-:W4:Y:S01]  /*04f0*/  @P3 LDG.E R22, desc[UR4][R10.64+0x4c] ;  /* 0x00004c040a163981 */ /* 0x000f22000c1e1900 */
[----:B------:R-:W-:-:S04]  /*0500*/  @P3 LOP3.LUT R15, R15, R28, RZ, 0x3c, !PT ;  /* 0x0000001c0f0f3212 */ /* 0x000fc800078e3cff */
[----:B------:R-:W-:Y:S02]  /*0510*/  @P4 LOP3.LUT R15, R15, R26, RZ, 0x3c, !PT ;  /* 0x0000001a0f0f4212 */ /* 0x000fe400078e3cff */
[----:B------:R-:W-:Y:S01]  /*0520*/  @P1 LOP3.LUT R2, R2, R21, RZ, 0x3c, !PT ;  /* 0x0000001502021212 */ /* 0x000fe200078e3cff */
[----:B------:R-:W4:Y:S04]  /*0530*/  @P5 LDG.E R26, desc[UR4][R10.64+0x64] ;  /* 0x000064040a1a5981 */ /* 0x000f28000c1e1900 */
[----:B------:R-:W4:Y:S01]  /*0540*/  @P3 LDG.E R21, desc[UR4][R10.64+0x40] ;  /* 0x000040040a153981 */ /* 0x000f22000c1e1900 */
[----:B------:R-:W-:Y:S02]  /*0550*/  @P2 LOP3.LUT R4, R4, R23, RZ, 0x3c, !PT ;  /* 0x0000001704042212 */ /* 0x000fe400078e3cff */
[----:B------:R-:W-:Y:S01]  /*0560*/  @P2 LOP3.LUT R2, R2, R25, RZ, 0x3c, !PT ;  /* 0x0000001902022212 */ /* 0x000fe200078e3cff */
[----:B------:R-:W4:Y:S04]  /*0570*/  @P3 LDG.E R23, desc[UR4][R10.64+0x48] ;  /* 0x000048040a173981 */ /* 0x000f28000c1e1900 */
[----:B------:R-:W4:Y:S01]  /*0580*/  @P4 LDG.E R25, desc[UR4][R10.64+0x54] ;  /* 0x000054040a194981 */ /* 0x000f22000c1e1900 */
[----:B--2---:R-:W-:-:S03]  /*0590*/  @P1 LOP3.LUT R5, R5, R18, RZ, 0x3c, !PT ;  /* 0x0000001205051212 */ /* 0x004fc600078e3cff */
[----:B------:R-:W2:Y:S01]  /*05a0*/  @P3 LDG.E R18, desc[UR4][R10.64+0x44] ;  /* 0x000044040a123981 */ /* 0x000ea2000c1e1900 */
[----:B---3--:R-:W-:-:S03]  /*05b0*/  @P2 LOP3.LUT R5, R5, R20, RZ, 0x3c, !PT ;  /* 0x0000001405052212 */ /* 0x008fc600078e3cff */
[----:B------:R-:W3:Y:S01]  /*05c0*/  @P4 LDG.E R20, desc[UR4][R10.64+0x58] ;  /* 0x000058040a144981 */ /* 0x000ee2000c1e1900 */
[----:B----4-:R-:W-:-:S03]  /*05d0*/  @P3 LOP3.LUT R3, R3, R22, RZ, 0x3c, !PT ;  /* 0x0000001603033212 */ /* 0x010fc600078e3cff */
[----:B------:R-:W4:Y:S01]  /*05e0*/  @P4 LDG.E R22, desc[UR4][R10.64+0x60] ;  /* 0x000060040a164981 */ /* 0x000f22000c1e1900 */
[----:B------:R-:W-:Y:S02]  /*05f0*/  LOP3.LUT P0, RZ, R24, 0x80, RZ, 0xc0, !PT ;  /* 0x0000008018ff7812 */ /* 0x000fe4000780c0ff */
[----:B------:R-:W-:Y:S02]  /*0600*/  @P5 LOP3.LUT R15, R15, R26, RZ, 0x3c, !PT ;  /* 0x0000001a0f0f5212 */ /* 0x000fe400078e3cff */
[----:B------:R-:W4:Y:S01]  /*0610*/  @P6 LDG.E R26, desc[UR4][R10.64+0x78] ;  /* 0x000078040a1a6981 */ /* 0x000f22000c1e1900 */
[----:B------:R-:W-:-:S03]  /*0620*/  @P3 LOP3.LUT R4, R4, R21, RZ, 0x3c, !PT ;  /* 0x0000001504043212 */ /* 0x000fc600078e3cff */
[----:B------:R-:W4:Y:S01]  /*0630*/  @P4 LDG.E R21, desc[UR4][R10.64+0x5c] ;  /* 0x00005c040a154981 */ /* 0x000f22000c1e1900 */
[----:B------:R-:W-:-:S03]  /*0640*/  @P3 LOP3.LUT R2, R2, R23, RZ, 0x3c, !PT ;  /* 0x0000001702023212 */ /* 0x000fc600078e3cff */
[----:B------:R-:W4:Y:S01]  /*0650*/  @P5 LDG.E R23, desc[UR4][R10.64+0x68] ;  /* 0x000068040a175981 */ /* 0x000f22000c1e1900 */
[----:B------:R-:W-:-:S03]  /*0660*/  @P4 LOP3.LUT R4, R4, R25, RZ, 0x3c, !PT ;  /* 0x0000001904044212 */ /* 0x000fc600078e3cff */
[----:B------:R-:W4:Y:S01]  /*0670*/  @P5 LDG.E R25, desc[UR4][R10.64+0x70] ;  /* 0x000070040a195981 */ /* 0x000f22000c1e1900 */
[----:B--2---:R-:W-:-:S03]  /*0680*/  @P3 LOP3.LUT R5, R5, R18, RZ, 0x3c, !PT ;  /* 0x0000001205053212 */ /* 0x004fc600078e3cff */
[----:B------:R-:W2:Y:S01]  /*0690*/  @P5 LDG.E R18, desc[UR4][R10.64+0x6c] ;  /* 0x00006c040a125981 */ /* 0x000ea2000c1e1900 */
[----:B---3--:R-:W-:-:S03]  /*06a0*/  @P4 LOP3.LUT R5, R5, R20, RZ, 0x3c, !PT ;  /* 0x0000001405054212 */ /* 0x008fc600078e3cff */
[----:B------:R-:W3:Y:S01]  /*06b0*/  @P5 LDG.E R20, desc[UR4][R10.64+0x74] ;  /* 0x000074040a145981 */ /* 0x000ee2000c1e1900 */
[----:B----4-:R-:W-:-:S03]  /*06c0*/  @P4 LOP3.LUT R3, R3, R22, RZ, 0x3c, !PT ;  /* 0x0000001603034212 */ /* 0x010fc600078e3cff */
[----:B------:R-:W4:Y:S01]  /*06d0*/  @P0 LDG.E R22, desc[UR4][R10.64+0x8c] ;  /* 0x00008c040a160981 */ /* 0x000f22000c1e1900 */
[----:B------:R-:W-:-:S03]  /*06e0*/  @P6 LOP3.LUT R15, R15, R26, RZ, 0x3c, !PT ;  /* 0x0000001a0f0f6212 */ /* 0x000fc600078e3cff */
        /* <DEDUP_REMOVED lines=13> */
[----:B------:R-:W-:Y:S02]  /*07c0*/  @P6 LOP3.LUT R4, R4, R27, RZ, 0x3c, !PT ;  /* 0x0000001b04046212 */ /* 0x000fe400078e3cff */
[----:B------:R-:W-:Y:S02]  /*07d0*/  @P6 LOP3.LUT R2, R2, R21, RZ, 0x3c, !PT ;  /* 0x0000001502026212 */ /* 0x000fe400078e3cff */
[----:B------:R-:W-:Y:S02]  /*07e0*/  @P0 LOP3.LUT R4, R4, R23, RZ, 0x3c, !PT ;  /* 0x0000001704040212 */ /* 0x000fe400078e3cff */
[----:B------:R-:W-:Y:S02]  /*07f0*/  @P0 LOP3.LUT R2, R2, R25, RZ, 0x3c, !PT ;  /* 0x0000001902020212 */ /* 0x000fe400078e3cff */
[----:B--2---:R-:W-:Y:S02]  /*0800*/  @P6 LOP3.LUT R5, R5, R18, RZ, 0x3c, !PT ;  /* 0x0000001205056212 */ /* 0x004fe400078e3cff */
[----:B---3--:R-:W-:-:S02]  /*0810*/  @P6 LOP3.LUT R3, R3, R20, RZ, 0x3c, !PT ;  /* 0x0000001403036212 */ /* 0x008fc400078e3cff */
[----:B----4-:R-:W-:Y:S02]  /*0820*/  @P0 LOP3.LUT R5, R5, R22, RZ, 0x3c, !PT ;  /* 0x0000001605050212 */ /* 0x010fe400078e3cff */
[----:B------:R-:W-:Y:S02]  /*0830*/  @P0 LOP3.LUT R3, R3, R26, RZ, 0x3c, !PT ;  /* 0x0000001a03030212 */ /* 0x000fe400078e3cff */
[----:B------:R-:W-:-:S13]  /*0840*/  R2P PR, R24.B1, 0x7f ;  /* 0x0000007f18007804 */ /* 0x000fda0000001000 */
[----:B------:R-:W2:Y:S04]  /*0850*/  @P0 LDG.E R18, desc[UR4][R10.64+0xa0] ;  /* 0x0000a0040a120981 */ /* 0x000ea8000c1e1900 */
[----:B------:R-:W3:Y:S04]  /*0860*/  @P1 LDG.E R22, desc[UR4][R10.64+0xb4] ;  /* 0x0000b4040a161981 */ /* 0x000ee8000c1e1900 */
[----:B------:R-:W4:Y:S04]  /*0870*/  @P2 LDG.E R26, desc[UR4][R10.64+0xc8] ;  /* 0x0000c8040a1a2981 */ /* 0x000f28000c1e1900 */
[----:B------:R-:W4:Y:S04]  /*0880*/  @P3 LDG.E R28, desc[UR4][R10.64+0xdc] ;  /* 0x0000dc040a1c3981 */ /* 0x000f28000c1e1900 */
[----:B------:R-:W4:Y:S04]  /*0890*/  @P0 LDG.E R23, desc[UR4][R10.64+0xa4] ;  /* 0x0000a4040a170981 */ /* 0x000f28000c1e1900 */
[----:B------:R-:W4:Y:S04]  /*08a0*/  @P0 LDG.E R20, desc[UR4][R10.64+0xa8] ;  /* 0x0000a8040a140981 */ /* 0x000f28000c1e1900 */
[----:B------:R-:W4:Y:S04]  /*08b0*/  @P4 LDG.E R25, desc[UR4][R10.64+0xf0] ;  /* 0x0000f0040a194981 */ /* 0x000f28000c1e1900 */
        /* <DEDUP_REMOVED lines=21> */
[----:B------:R-:W-:Y:S02]  /*0a10*/  LOP3.LUT P0, RZ, R24, 0x8000, RZ, 0xc0, !PT ;  /* 0x0000800018ff7812 */ /* 0x000fe4000780c0ff */
[----:B----4-:R-:W-:Y:S01]  /*0a20*/  @P5 LOP3.LUT R15, R15, R26, RZ, 0x3c, !PT ;  /* 0x0000001a0f0f5212 */ /* 0x010fe200078e3cff */
[----:B------:R-:W4:Y:S04]  /*0a30*/  @P3 LDG.E R24, desc[UR4][R10.64+0xe4] ;  /* 0x0000e4040a183981 */ /* 0x000f28000c1e1900 */
[----:B------:R-:W2:Y:S01]  /*0a40*/  @P6 LDG.E R26, desc[UR4][R10.64+0x118] ;  /* 0x000118040a1a6981 */ /* 0x000ea2000c1e1900 */
        /* <DEDUP_REMOVED lines=8> */
[----:B---3--:R-:W-:-:S03]  /*0ad0*/  @P2 LOP3.LUT R3, R3, R22, RZ, 0x3c, !PT ;  /* 0x0000001603032212 */ /* 0x008fc600078e3cff */
[----:B------:R-:W3:Y:S01]  /*0ae0*/  @P4 LDG.E R22, desc[UR4][R10.64+0x100] ;  /* 0x000100040a164981 */ /* 0x000ee2000c1e1900 */
[----:B--2---:R-:W-:-:S03]  /*0af0*/  @P6 LOP3.LUT R15, R15, R26, RZ, 0x3c, !PT ;  /* 0x0000001a0f0f6212 */ /* 0x004fc600078e3cff */
[----:B------:R-:W2:Y:S01]  /*0b00*/  @P0 LDG.E R26, desc[UR4][R10.64+0x12c] ;  /* 0x00012c040a1a0981 */ /* 0x000ea2000c1e1900 */
[----:B----4-:R-:W-:-:S03]  /*0b10*/  @P2 LOP3.LUT R2, R2, R23, RZ, 0x3c, !PT ;  /* 0x0000001702022212 */ /* 0x010fc600078e3cff */
[----:B------:R-:W4:Y:S01]  /*0b20*/  @P4 LDG.E R23, desc[UR4][R10.64+0xfc] ;  /* 0x0000fc040a174981 */ /* 0x000f22000c1e1900 */
[----:B------:R-:W-:-:S03]  /*0b30*/  @P2 LOP3.LUT R5, R5, R20, RZ, 0x3c, !PT ;  /* 0x0000001405052212 */ /* 0x000fc600078e3cff */
[----:B------:R-:W4:Y:S01]  /*0b40*/  @P4 LDG.E R20, desc[UR4][R10.64+0xf8] ;  /* 0x0000f8040a144981 */ /* 0x000f22000c1e1900 */
[----:B------:R-:W-:Y:S02]  /*0b50*/  @P3 LOP3.LUT R2, R2, R27, RZ, 0x3c, !PT ;  /* 0x0000001b02023212 */ /* 0x000fe400078e3cff */
[----:B------:R-:W-:Y:S01]  /*0b60*/  @P3 LOP3.LUT R4, R4, R25, RZ, 0x3c, !PT ;  /* 0x0000001904043212 */ /* 0x000fe200078e3cff */
[----:B------:R-:W4:Y:S01]  /*0b70*/  @P5 LDG.E R27, desc[UR4][R10.64+0x110] ;  /* 0x000110040a1b5981 */ /* 0x000f22000c1e1900 */
[----:B------:R-:W-:-:S03]  /*0b80*/  @P3 LOP3.LUT R5, R5, R24, RZ, 0x3c, !PT ;  /* 0x0000001805053212 */ /* 0x000fc600078e3cff */
[----:B------:R-:W4:Y:S04]  /*0b90*/  @P5 LDG.E R25, desc[UR4][R10.64+0x108] ;  /* 0x000108040a195981 */ /* 0x000f28000c1e1900 */
        /* <DEDUP_REMOVED lines=19> */
[----:B------:R-:W-:-:S05]  /*0cd0*/  VIADD R19, R19, 0x10 ;  /* 0x0000001013137836 */ /* 0x000fca0000000000 */
[----:B------:R-:W-:Y:S02]  /*0ce0*/  ISETP.NE.AND P1, PT, R19, 0x20, PT ;  /* 0x000000201300780c */ /* 0x000fe40003f25270 */
[----:B------:R-:W-:Y:S02]  /*0cf0*/  @P5 LOP3.LUT R3, R3, R18, RZ, 0x3c, !PT ;  /* 0x0000001203035212 */ /* 0x000fe400078e3cff */
[----:B------:R-:W-:Y:S02]  /*0d00*/  @P6 LOP3.LUT R4, R4, R21, RZ, 0x3c, !PT ;  /* 0x0000001504046212 */ /* 0x000fe400078e3cff */
[----:B---3--:R-:W-:-:S04]  /*0d10*/  @P6 LOP3.LUT R3, R3, R22, RZ, 0x3c, !PT ;  /* 0x0000001603036212 */ /* 0x008fc800078e3cff */
[----:B--2---:R-:W-:Y:S02]  /*0d20*/  @P0 LOP3.LUT R3, R3, R26, RZ, 0x3c, !PT ;  /* 0x0000001a03030212 */ /* 0x004fe400078e3cff */
[----:B----4-:R-:W-:Y:S02]  /*0d30*/  @P6 LOP3.LUT R2, R2, R23, RZ, 0x3c, !PT ;  /* 0x0000001702026212 */ /* 0x010fe400078e3cff */
[----:B------:R-:W-:Y:S02]  /*0d40*/  @P6 LOP3.LUT R5, R5, R20, RZ, 0x3c, !PT ;  /* 0x0000001405056212 */ /* 0x000fe400078e3cff */
[----:B------:R-:W-:Y:S02]  /*0d50*/  @P0 LOP3.LUT R2, R2, R27, RZ, 0x3c, !PT ;  /* 0x0000001b02020212 */ /* 0x000fe400078e3cff */
[----:B------:R-:W-:Y:S02]  /*0d60*/  @P0 LOP3.LUT R4, R4, R25, RZ, 0x3c, !PT ;  /* 0x0000001904040212 */ /* 0x000fe400078e3cff */
[----:B------:R-:W-:Y:S01]  /*0d70*/  @P0 LOP3.LUT R5, R5, R24, RZ, 0x3c, !PT ;  /* 0x0000001805050212 */ /* 0x000fe200078e3cff */
[----:B------:R-:W-:Y:S06]  /*0d80*/  @P1 BRA `(.L_x_76) ;  /* 0xfffffff400481947 */ /* 0x000fec000383ffff */
[----:B------:R-:W-:-:S05]  /*0d90*/  VIADD R17, R17, 0x1 ;  /* 0x0000000111117836 */ /* 0x000fca0000000000 */
[----:B------:R-:W-:-:S13]  /*0da0*/  ISETP.NE.AND P0, PT, R17, 0x5, PT ;  /* 0x000000051100780c */ /* 0x000fda0003f05270 */
[----:B------:R-:W-:Y:S05]  /*0db0*/  @P0 BRA `(.L_x_77) ;  /* 0xfffffff400300947 */ /* 0x000fea000383ffff */
[----:B------:R0:W-:Y:S01]  /*0dc0*/  STG.E.64 desc[UR4][R6.64+0x8], R4 ;  /* 0x0000080406007986 */ /* 0x0001e2000c101b04 */
[----:B------:R-:W-:Y:S01]  /*0dd0*/  VIADD R14, R14, 0x1 ;  /* 0x000000010e0e7836 */ /* 0x000fe20000000000 */
[----:B------:R-:W-:Y:S02]  /*0de0*/  LOP3.LUT R11, R13, 0x3, RZ, 0xc0, !PT ;  /* 0x000000030d0b7812 */ /* 0x000fe400078ec0ff */
[----:B------:R0:W-:Y:S02]  /*0df0*/  STG.E.64 desc[UR4][R6.64+0x10], R2 ;  /* 0x0000100206007986 */ /* 0x0001e4000c101b04 */
[----:B------:R-:W-:Y:S02]  /*0e00*/  ISETP.GE.U32.AND P0, PT, R14, R11, PT ;  /* 0x0000000b0e00720c */ /* 0x000fe40003f06070 */
[----:B------:R0:W-:Y:S11]  /*0e10*/  STG.E desc[UR4][R6.64+0x4], R15 ;  /* 0x0000040f06007986 */ /* 0x0001f6000c101904 */
[----:B------:R-:W-:Y:S05]  /*0e20*/  @!P0 BRA `(.L_x_78) ;  /* 0xfffffff400048947 */ /* 0x000fea000383ffff */
.L_x_75:
[----:B------:R-:W-:Y:S05]  /*0e30*/  BSYNC.RECONVERGENT B1 ;  /* 0x0000000000017941 */ /* 0x000fea0003800200 */
.L_x_74:
[C---:B------:R-:W-:Y:S01]  /*0e40*/  ISETP.GT.U32.AND P0, PT, R13.reuse, 0x3, PT ;  /* 0x000000030d00780c */ /* 0x040fe20003f04070 */
[----:B------:R-:W-:Y:S01]  /*0e50*/  VIADD R12, R12, 0x1 ;  /* 0x000000010c0c7836 */ /* 0x000fe20000000000 */
[--C-:B------:R-:W-:Y:S02]  /*0e60*/  SHF.R.U64 R13, R13, 0x2, R0.reuse ;  /* 0x000000020d0d7819 */ /* 0x100fe40000001200 */
[----:B------:R-:W-:Y:S02]  /*0e70*/  ISETP.GT.U32.AND.EX P0, PT, R0, RZ, PT, P0 ;  /* 0x000000ff0000720c */ /* 0x000fe40003f04100 */
[----:B------:R-:W-:-:S11]  /*0e80*/  SHF.R.U32.HI R0, RZ, 0x2, R0 ;  /* 0x00000002ff007819 */ /* 0x000fd60000011600 */
[----:B------:R-:W-:Y:S05]  /*0e90*/  @P0 BRA `(.L_x_79) ;  /* 0xfffffff000c80947 */ /* 0x000fea000383ffff */
.L_x_73:
[----:B------:R-:W-:Y:S05]  /*0ea0*/  BSYNC.RECONVERGENT B0 ;  /* 0x0000000000007941 */ /* 0x000fea0003800200 */
.L_x_72:
[----:B------:R-:W-:Y:S04]  /*0eb0*/  STG.E.64 desc[UR4][R6.64+0x18], RZ ;  /* 0x000018ff06007986 */ /* 0x000fe8000c101b04 */
[----:B------:R-:W-:Y:S04]  /*0ec0*/  STG.E desc[UR4][R6.64+0x20], RZ ;  /* 0x000020ff06007986 */ /* 0x000fe8000c101904 */
[----:B------:R-:W-:Y:S01]  /*0ed0*/  STG.E.64 desc[UR4][R6.64+0x28], RZ ;  /* 0x000028ff06007986 */ /* 0x000fe2000c101b04 */
[----:B------:R-:W-:Y:S05]  /*0ee0*/  EXIT ;  /* 0x000000000000794d */ /* 0x000fea0003800000 */
.L_x_80:
        /* <DEDUP_REMOVED lines=9> */
.L_x_82:


//--------------------- .nv.global.init           --------------------------
	.section	.nv.global.init,"aw",@progbits
	.align	4
.nv.global.init:
	.type		mrg32k3aM1SubSeq,@object
	.size		mrg32k3aM1SubSeq,(mrg32k3aM2SubSeq - mrg32k3aM1SubSeq)
mrg32k3aM1SubSeq:
        /*0000*/ 	.byte	0x0b, 0xcc, 0xee, 0x04, 0x73, 0x29, 0x8b, 0x6f, 0xf6, 0x53, 0x03, 0xf6, 0x23, 0xf6, 0xea, 0xda
        /* <DEDUP_REMOVED lines=125> */
	.type		mrg32k3aM2SubSeq,@object
	.size		mrg32k3aM2SubSeq,(mrg32k3aM1 - mrg32k3aM2SubSeq)
mrg32k3aM2SubSeq:
        /* <DEDUP_REMOVED lines=126> */
	.type		mrg32k3aM1,@object
	.size		mrg32k3aM1,(mrg32k3aM1Seq - mrg32k3aM1)
mrg32k3aM1:
        /* <DEDUP_REMOVED lines=144> */
	.type		mrg32k3aM1Seq,@object
	.size		mrg32k3aM1Seq,(mrg32k3aM2 - mrg32k3aM1Seq)
mrg32k3aM1Seq:
        /* <DEDUP_REMOVED lines=144> */
	.type		mrg32k3aM2,@object
	.size		mrg32k3aM2,(mrg32k3aM2Seq - mrg32k3aM2)
mrg32k3aM2:
        /* <DEDUP_REMOVED lines=144> */
	.type		mrg32k3aM2Seq,@object
	.size		mrg32k3aM2Seq,(precalc_xorwow_matrix - mrg32k3aM2Seq)
mrg32k3aM2Seq:
        /* <DEDUP_REMOVED lines=144> */
	.type		precalc_xorwow_matrix,@object
	.size		precalc_xorwow_matrix,(precalc_xorwow_offset_matrix - precalc_xorwow_matrix)
precalc_xorwow_matrix:
        /* <DEDUP_REMOVED lines=6400> */
	.type		precalc_xorwow_offset_matrix,@object
	.size		precalc_xorwow_offset_matrix,(b58digits_ordered - precalc_xorwow_offset_matrix)
precalc_xorwow_offset_matrix:
        /* <DEDUP_REMOVED lines=6400> */
	.type		b58digits_ordered,@object
	.size		b58digits_ordered,(.L_9 - b58digits_ordered)
b58digits_ordered:
        /*353c0*/ 	.byte	0x31, 0x32, 0x33, 0x34, 0x35, 0x36, 0x37, 0x38, 0x39, 0x41, 0x42, 0x43, 0x44, 0x45, 0x46, 0x47
        /*353d0*/ 	.byte	0x48, 0x4a, 0x4b, 0x4c, 0x4d, 0x4e, 0x50, 0x51, 0x52, 0x53, 0x54, 0x55, 0x56, 0x57, 0x58, 0x59
        /*353e0*/ 	.byte	0x5a, 0x61, 0x62, 0x63, 0x64, 0x65, 0x66, 0x67, 0x68, 0x69, 0x6a, 0x6b, 0x6d, 0x6e, 0x6f, 0x70
        /*353f0*/ 	.byte	0x71, 0x72, 0x73, 0x74, 0x75, 0x76, 0x77, 0x78, 0x79, 0x7a, 0x00
.L_9:


//--------------------- .nv.shared.reserved.0     --------------------------
	.section	.nv.shared.reserved.0,"aw",@nobits
	.weak		__nv_reservedSMEM_offset_0_alias
	.size		__nv_reservedSMEM_offset_0_alias, 0, 64
	.other		__nv_reservedSMEM_offset_0_alias,@"STO_CUDA_RESERVED_SHARED STV_DEFAULT"
__nv_reservedSMEM_offset_0_alias:
	.zero		0
	.zero		64


//--------------------- .nv.constant0.vanity_scan --------------------------
	.section	.nv.constant0.vanity_scan,"a",@progbits
	.sectionflags	@""
	.align	4
.nv.constant0.vanity_scan:
	.zero		980


//--------------------- .nv.constant0.vanity_init --------------------------
	.section	.nv.constant0.vanity_init,"a",@progbits
	.sectionflags	@""
	.align	4
.nv.constant0.vanity_init:
	.zero		904


//--------------------- SYMBOLS --------------------------

	.type		.nv.reservedSmem.offset0,@object
	.size		.nv.reservedSmem.offset0,0x4
